// auto-generated by cutlass_sweep.gemm — config: {"arch": "sm_90", "cluster_m": 2, "cluster_n": 1, "dtype": "int8", "dtype_b": "int8", "layout": "nt", "stages": 0, "tile_k": 256, "tile_m": 192, "tile_n": 8}
#include "cutlass/cutlass.h"
#include "cutlass/gemm/collective/collective_builder.hpp"
#include "cutlass/gemm/device/gemm_universal_adapter.h"
#include "cutlass/gemm/kernel/gemm_universal.hpp"
#include "cutlass/epilogue/collective/collective_builder.hpp"

using ElemA = int8_t;
using ElemB = int8_t;
using ElemCD = int8_t;
using Acc  = int32_t;
using TileShape    = cute::Shape<cute::_192, cute::_8, cute::_256>;
using ClusterShape = cute::Shape<cute::_2, cute::_1, cute::_1>;

using CollectiveEpilogue = typename cutlass::epilogue::collective::CollectiveBuilder<
    cutlass::arch::Sm90, cutlass::arch::OpClassTensorOp,
    TileShape, ClusterShape,
    cutlass::epilogue::collective::EpilogueTileAuto,
    Acc, Acc,
    ElemCD, cutlass::layout::RowMajor, 128 / cutlass::sizeof_bits<ElemCD>::value,
    ElemCD, cutlass::layout::RowMajor, 128 / cutlass::sizeof_bits<ElemCD>::value,
    cutlass::epilogue::collective::EpilogueScheduleAuto
  >::CollectiveOp;

using CollectiveMainloop = typename cutlass::gemm::collective::CollectiveBuilder<
    cutlass::arch::Sm90, cutlass::arch::OpClassTensorOp,
    ElemA, cutlass::layout::RowMajor, 128 / cutlass::sizeof_bits<ElemA>::value,
    ElemB, cutlass::layout::ColumnMajor, 128 / cutlass::sizeof_bits<ElemB>::value,
    Acc,
    TileShape, ClusterShape,
    cutlass::gemm::collective::StageCountAutoCarveout<static_cast<int>(sizeof(typename CollectiveEpilogue::SharedStorage))>,
    cutlass::gemm::collective::KernelScheduleAuto
  >::CollectiveOp;

using GemmKernel = cutlass::gemm::kernel::GemmUniversal<
    cute::Shape<int,int,int,int>,
    CollectiveMainloop,
    CollectiveEpilogue
>;
using Gemm = cutlass::gemm::device::GemmUniversalAdapter<GemmKernel>;

// Force the device kernel symbol into the cubin without needing a host main.
auto* _anchor = &cutlass::device_kernel<GemmKernel>;


// ===== COMPILED SASS (sm_90a) =====

	.target	sm_90a

	.elftype	@"ET_EXEC"


//--------------------- .note.nv.tkinfo           --------------------------
	.section	.note.nv.tkinfo,"",@"SHT_NOTE"
	.sectionflags	@"SHF_NOTE_NV_TKINFO"
	.tkinfo
        /*0018*/ 	.word	0x00000002
        /*0030*/ 	.string	""
        /*0030*/ 	.string	"ptxas"
        /*0030*/ 	.string	"Cuda compilation tools, release 13.0, V13.0.88"
        /*0030*/ 	.string	"Build cuda_13.0.r13.0/compiler.36424714_0"
        /*0030*/ 	.string	"-arch sm_90a -m 64 "



//--------------------- .note.nv.cuinfo           --------------------------
	.section	.note.nv.cuinfo,"",@"SHT_NOTE"
	.sectionflags	@"SHF_NOTE_NV_CUINFO"
        /*0018*/ 	.short	0x0002
        /*001a*/ 	.short	0x005a
        /*001c*/ 	.short	0x0082
	.zero		2


//--------------------- .nv.info                  --------------------------
	.section	.nv.info,"",@"SHT_CUDA_INFO"
	.align	4


	//----- nvinfo : EIATTR_REGCOUNT
	.align		4
        /*0000*/ 	.byte	0x04, 0x2f
        /*0002*/ 	.short	(.L_15 - .L_14)
	.align		4
.L_14:
        /*0004*/ 	.word	index@(_ZN7cutlass13device_kernelINS_4gemm6kernel13GemmUniversalIN4cute5tupleIJiiiiEEENS1_10collective13CollectiveMmaINS1_34MainloopSm90TmaGmmaWarpSpecializedILi4ENS5_IJNS4_1CILi2EEENSA_ILi1EEESC_EEENS1_35KernelTmaWarpSpecializedCooperativeEEENS5_IJNSA_ILi192EEENSA_ILi8EEENSA_ILi256EEEEEEaNS5_IJlSC_lEEEaSK_NS4_8TiledMMAINS4_8MMA_AtomIJNS4_4SM904GMMA25MMA_64x8x32_S32S8S8_SS_TNEEEENS4_6LayoutISD_NS5_IJSC_NSA_ILi0EEESS_EEEEENS5_IJNS4_10UnderscoreESV_SV_EEEEENS4_13SM90_TMA_LOADENS4_14ComposedLayoutINS4_7SwizzleILi3ELi4ELi3EEENS4_18smem_ptr_flag_bitsILi8EEENSR_INS5_IJSH_NSA_ILi128EEEEEENS5_IJS14_SC_EEEEEEEvNS4_8identityENS4_23SM90_TMA_LOAD_MULTICASTES18_vS19_EENS_8epilogue10collective6detail29Sm90TmaWarpSpecializedAdapterINS1D_15DefaultEpilogueIaSK_SK_NS1C_6thread17LinearCombinationIaLi1EiiLNS1H_9ScaleType4KindE0ELNS_15FloatRoundStyleE2EaEENS1_15EpilogueDefaultEEEEEvvEEEEvNT_6ParamsE)
        /*0008*/ 	.word	0x000000a8


	//----- nvinfo : EIATTR_FRAME_SIZE
	.align		4
.L_15:
        /*000c*/ 	.byte	0x04, 0x11
        /*000e*/ 	.short	(.L_17 - .L_16)
	.align		4
.L_16:
        /*0010*/ 	.word	index@(_ZN7cutlass13device_kernelINS_4gemm6kernel13GemmUniversalIN4cute5tupleIJiiiiEEENS1_10collective13CollectiveMmaINS1_34MainloopSm90TmaGmmaWarpSpecializedILi4ENS5_IJNS4_1CILi2EEENSA_ILi1EEESC_EEENS1_35KernelTmaWarpSpecializedCooperativeEEENS5_IJNSA_ILi192EEENSA_ILi8EEENSA_ILi256EEEEEEaNS5_IJlSC_lEEEaSK_NS4_8TiledMMAINS4_8MMA_AtomIJNS4_4SM904GMMA25MMA_64x8x32_S32S8S8_SS_TNEEEENS4_6LayoutISD_NS5_IJSC_NSA_ILi0EEESS_EEEEENS5_IJNS4_10UnderscoreESV_SV_EEEEENS4_13SM90_TMA_LOADENS4_14ComposedLayoutINS4_7SwizzleILi3ELi4ELi3EEENS4_18smem_ptr_flag_bitsILi8EEENSR_INS5_IJSH_NSA_ILi128EEEEEENS5_IJS14_SC_EEEEEEEvNS4_8identityENS4_23SM90_TMA_LOAD_MULTICASTES18_vS19_EENS_8epilogue10collective6detail29Sm90TmaWarpSpecializedAdapterINS1D_15DefaultEpilogueIaSK_SK_NS1C_6thread17LinearCombinationIaLi1EiiLNS1H_9ScaleType4KindE0ELNS_15FloatRoundStyleE2EaEENS1_15EpilogueDefaultEEEEEvvEEEEvNT_6ParamsE)
        /*0014*/ 	.word	0x00000000


	//----- nvinfo : EIATTR_MIN_STACK_SIZE
	.align		4
.L_17:
        /*0018*/ 	.byte	0x04, 0x12
        /*001a*/ 	.short	(.L_19 - .L_18)
	.align		4
.L_18:
        /*001c*/ 	.word	index@(_ZN7cutlass13device_kernelINS_4gemm6kernel13GemmUniversalIN4cute5tupleIJiiiiEEENS1_10collective13CollectiveMmaINS1_34MainloopSm90TmaGmmaWarpSpecializedILi4ENS5_IJNS4_1CILi2EEENSA_ILi1EEESC_EEENS1_35KernelTmaWarpSpecializedCooperativeEEENS5_IJNSA_ILi192EEENSA_ILi8EEENSA_ILi256EEEEEEaNS5_IJlSC_lEEEaSK_NS4_8TiledMMAINS4_8MMA_AtomIJNS4_4SM904GMMA25MMA_64x8x32_S32S8S8_SS_TNEEEENS4_6LayoutISD_NS5_IJSC_NSA_ILi0EEESS_EEEEENS5_IJNS4_10UnderscoreESV_SV_EEEEENS4_13SM90_TMA_LOADENS4_14ComposedLayoutINS4_7SwizzleILi3ELi4ELi3EEENS4_18smem_ptr_flag_bitsILi8EEENSR_INS5_IJSH_NSA_ILi128EEEEEENS5_IJS14_SC_EEEEEEEvNS4_8identityENS4_23SM90_TMA_LOAD_MULTICASTES18_vS19_EENS_8epilogue10collective6detail29Sm90TmaWarpSpecializedAdapterINS1D_15DefaultEpilogueIaSK_SK_NS1C_6thread17LinearCombinationIaLi1EiiLNS1H_9ScaleType4KindE0ELNS_15FloatRoundStyleE2EaEENS1_15EpilogueDefaultEEEEEvvEEEEvNT_6ParamsE)
        /*0020*/ 	.word	0x00000000
.L_19:


//--------------------- .nv.compat                --------------------------
	.section	.nv.compat,"",@"SHT_CUDA_COMPAT_INFO"
	.align	4
        /*0000*/ 	.byte	0x02, 0x09, 0x01, 0x00, 0x02, 0x02, 0x04, 0x00, 0x02, 0x05, 0x05, 0x00, 0x03, 0x07, 0x01, 0x01
        /*0010*/ 	.byte	0x02, 0x03, 0x01, 0x00, 0x02, 0x06, 0x01, 0x00, 0x04, 0x0b, 0x08, 0x00, 0x00, 0x00, 0x00, 0x00
        /*0020*/ 	.byte	0x00, 0x00, 0x00, 0x00


//--------------------- .nv.info._ZN7cutlass13device_kernelINS_4gemm6kernel13GemmUniversalIN4cute5tupleIJiiiiEEENS1_10collective13CollectiveMmaINS1_34MainloopSm90TmaGmmaWarpSpecializedILi4ENS5_IJNS4_1CILi2EEENSA_ILi1EEESC_EEENS1_35KernelTmaWarpSpecializedCooperativeEEENS5_IJNSA_ILi192EEENSA_ILi8EEENSA_ILi256EEEEEEaNS5_IJlSC_lEEEaSK_NS4_8TiledMMAINS4_8MMA_AtomIJNS4_4SM904GMMA25MMA_64x8x32_S32S8S8_SS_TNEEEENS4_6LayoutISD_NS5_IJSC_NSA_ILi0EEESS_EEEEENS5_IJNS4_10UnderscoreESV_SV_EEEEENS4_13SM90_TMA_LOADENS4_14ComposedLayoutINS4_7SwizzleILi3ELi4ELi3EEENS4_18smem_ptr_flag_bitsILi8EEENSR_INS5_IJSH_NSA_ILi128EEEEEENS5_IJS14_SC_EEEEEEEvNS4_8identityENS4_23SM90_TMA_LOAD_MULTICASTES18_vS19_EENS_8epilogue10collective6detail29Sm90TmaWarpSpecializedAdapterINS1D_15DefaultEpilogueIaSK_SK_NS1C_6thread17LinearCombinationIaLi1EiiLNS1H_9ScaleType4KindE0ELNS_15FloatRoundStyleE2EaEENS1_15EpilogueDefaultEEEEEvvEEEEvNT_6ParamsE --------------------------
	.section	.nv.info._ZN7cutlass13device_kernelINS_4gemm6kernel13GemmUniversalIN4cute5tupleIJiiiiEEENS1_10collective13CollectiveMmaINS1_34MainloopSm90TmaGmmaWarpSpecializedILi4ENS5_IJNS4_1CILi2EEENSA_ILi1EEESC_EEENS1_35KernelTmaWarpSpecializedCooperativeEEENS5_IJNSA_ILi192EEENSA_ILi8EEENSA_ILi256EEEEEEaNS5_IJlSC_lEEEaSK_NS4_8TiledMMAINS4_8MMA_AtomIJNS4_4SM904GMMA25MMA_64x8x32_S32S8S8_SS_TNEEEENS4_6LayoutISD_NS5_IJSC_NSA_ILi0EEESS_EEEEENS5_IJNS4_10UnderscoreESV_SV_EEEEENS4_13SM90_TMA_LOADENS4_14ComposedLayoutINS4_7SwizzleILi3ELi4ELi3EEENS4_18smem_ptr_flag_bitsILi8EEENSR_INS5_IJSH_NSA_ILi128EEEEEENS5_IJS14_SC_EEEEEEEvNS4_8identityENS4_23SM90_TMA_LOAD_MULTICASTES18_vS19_EENS_8epilogue10collective6detail29Sm90TmaWarpSpecializedAdapterINS1D_15DefaultEpilogueIaSK_SK_NS1C_6thread17LinearCombinationIaLi1EiiLNS1H_9ScaleType4KindE0ELNS_15FloatRoundStyleE2EaEENS1_15EpilogueDefaultEEEEEvvEEEEvNT_6ParamsE,"",@"SHT_CUDA_INFO"
	.sectionflags	@""
	.align	4


	//----- nvinfo : EIATTR_CUDA_API_VERSION
	.align		4
        /*0000*/ 	.byte	0x04, 0x37
        /*0002*/ 	.short	(.L_21 - .L_20)
.L_20:
        /*0004*/ 	.word	0x00000082


	//----- nvinfo : EIATTR_KPARAM_INFO
	.align		4
.L_21:
        /*0008*/ 	.byte	0x04, 0x17
        /*000a*/ 	.short	(.L_23 - .L_22)
.L_22:
        /*000c*/ 	.word	0x00000000
        /*0010*/ 	.short	0x0000
        /*0012*/ 	.short	0x0070
        /*0014*/ 	.byte	0x00, 0xf0, 0x01, 0x10


	//----- nvinfo : EIATTR_SPARSE_MMA_MASK
	.align		4
.L_23:
        /*0018*/ 	.byte	0x03, 0x50
        /*001a*/ 	.short	0x0000


	//----- nvinfo : EIATTR_MAXREG_COUNT
	.align		4
        /*001c*/ 	.byte	0x03, 0x1b
        /*001e*/ 	.short	0x00a8


	//----- nvinfo : EIATTR_NUM_BARRIERS
	.align		4
        /*0020*/ 	.byte	0x02, 0x4c
        /*0022*/ 	.byte	0x01
	.zero		1


	//----- nvinfo : EIATTR_EXTERNS
	.align		4
        /*0024*/ 	.byte	0x04, 0x0f
        /*0026*/ 	.short	(.L_25 - .L_24)


	//   ....[0]....
	.align		4
.L_24:
        /*0028*/ 	.word	index@(__assertfail)


	//----- nvinfo : EIATTR_MERCURY_ISA_VERSION
	.align		4
.L_25:
        /*002c*/ 	.byte	0x03, 0x5f
        /*002e*/ 	.short	0x0101


	//----- nvinfo : EIATTR_INT_WARP_WIDE_INSTR_OFFSETS
	.align		4
        /*0030*/ 	.byte	0x04, 0x31
        /*0032*/ 	.short	(.L_27 - .L_26)


	//   ....[0]....
.L_26:
        /*0034*/ 	.word	0x00000480


	//   ....[1]....
        /*0038*/ 	.word	0x000004a0


	//   ....[2]....
        /*003c*/ 	.word	0x00000640


	//   ....[3]....
        /*0040*/ 	.word	0x00002650


	//----- nvinfo : EIATTR_COOP_GROUP_MASK_REGIDS
	.align		4
.L_27:
        /*0044*/ 	.byte	0x04, 0x29
        /*0046*/ 	.short	(.L_29 - .L_28)


	//   ....[0]....
.L_28:
        /*0048*/ 	.word	0xffffffff


	//   ....[1]....
        /*004c*/ 	.word	0xffffffff


	//   ....[2]....
        /*0050*/ 	.word	0xffffffff


	//   ....[3]....
        /*0054*/ 	.word	0xffffffff


	//   ....[4]....
        /*0058*/ 	.word	0xffffffff


	//   ....[5]....
        /*005c*/ 	.word	0xffffffff


	//----- nvinfo : EIATTR_COOP_GROUP_INSTR_OFFSETS
	.align		4
.L_29:
        /*0060*/ 	.byte	0x04, 0x28
        /*0062*/ 	.short	(.L_31 - .L_30)


	//   ....[0]....
.L_30:
        /*0064*/ 	.word	0x00000060


	//   ....[1]....
        /*0068*/ 	.word	0x00000070


	//   ....[2]....
        /*006c*/ 	.word	0x00000130


	//   ....[3]....
        /*0070*/ 	.word	0x000002d0


	//   ....[4]....
        /*0074*/ 	.word	0x000007f0


	//   ....[5]....
        /*0078*/ 	.word	0x00001230


	//----- nvinfo : EIATTR_REG_RECONFIG
	.align		4
.L_31:
        /*007c*/ 	.byte	0x01, 0x54
	.zero		2


	//----- nvinfo : EIATTR_SYSCALL_OFFSETS
	.align		4
        /*0080*/ 	.byte	0x04, 0x46
        /*0082*/ 	.short	(.L_33 - .L_32)


	//   ....[0]....
.L_32:
        /*0084*/ 	.word	0x000013f0


	//----- nvinfo : EIATTR_MBARRIER_INSTR_OFFSETS
	.align		4
.L_33:
        /*0088*/ 	.byte	0x04, 0x39
        /*008a*/ 	.short	(.L_35 - .L_34)


	//   ....[0]....
.L_34:
        /*008c*/ 	.word	0x00000230
        /*0090*/ 	.word	0x000000ff
        /*0094*/ 	.word	0x00000000
        /*0098*/ 	.short	0x0100
        /*009a*/ 	.byte	0x08
	.zero		1


	//   ....[1]....
        /*009c*/ 	.word	0x00000240
        /*00a0*/ 	.word	0x000000ff
        /*00a4*/ 	.word	0x00000020
        /*00a8*/ 	.short	0x0100
        /*00aa*/ 	.byte	0x08
	.zero		1


	//   ....[2]....
        /*00ac*/ 	.word	0x00000250
        /*00b0*/ 	.word	0x000000ff
        /*00b4*/ 	.word	0x00000008
        /*00b8*/ 	.short	0x0100
        /*00ba*/ 	.byte	0x08
	.zero		1


	//   ....[3]....
        /*00bc*/ 	.word	0x00000260
        /*00c0*/ 	.word	0x000000ff
        /*00c4*/ 	.word	0x00000028
        /*00c8*/ 	.short	0x0100
        /*00ca*/ 	.byte	0x08
	.zero		1


	//   ....[4]....
        /*00cc*/ 	.word	0x00000270
        /*00d0*/ 	.word	0x000000ff
        /*00d4*/ 	.word	0x00000010
        /*00d8*/ 	.short	0x0100
        /*00da*/ 	.byte	0x08
	.zero		1


	//   ....[5]....
        /*00dc*/ 	.word	0x00000280
        /*00e0*/ 	.word	0x000000ff
        /*00e4*/ 	.word	0x00000030
        /*00e8*/ 	.short	0x0100
        /*00ea*/ 	.byte	0x08
	.zero		1


	//   ....[6]....
        /*00ec*/ 	.word	0x00000290
        /*00f0*/ 	.word	0x000000ff
        /*00f4*/ 	.word	0x00000018
        /*00f8*/ 	.short	0x0100
        /*00fa*/ 	.byte	0x08
	.zero		1


	//   ....[7]....
        /*00fc*/ 	.word	0x000002a0
        /*0100*/ 	.word	0x000000ff
        /*0104*/ 	.word	0x00000038
        /*0108*/ 	.short	0x0100
        /*010a*/ 	.byte	0x08
	.zero		1


	//   ....[8]....
        /*010c*/ 	.word	0x000006d0
        /*0110*/ 	.word	0x000000ff
        /*0114*/ 	.word	0x00000050
        /*0118*/ 	.short	0x0100
        /*011a*/ 	.byte	0x06
	.zero		1


	//   ....[9]....
        /*011c*/ 	.word	0x00000770
        /*0120*/ 	.word	0x000000ff
        /*0124*/ 	.word	0x00000058
        /*0128*/ 	.short	0x0100
        /*012a*/ 	.byte	0x06
	.zero		1


	//   ....[10]....
        /*012c*/ 	.word	0x000014b0
        /*0130*/ 	.word	0x00000003
        /*0134*/ 	.word	0x00000000
        /*0138*/ 	.short	0x010a
        /*013a*/ 	.byte	0x3f
	.zero		1


	//   ....[11]....
        /*013c*/ 	.word	0x000014f0
        /*0140*/ 	.word	0x00000003
        /*0144*/ 	.word	0x00000000
        /*0148*/ 	.short	0x010a
        /*014a*/ 	.byte	0x3f
	.zero		1


	//   ....[12]....
        /*014c*/ 	.word	0x00001d90
        /*0150*/ 	.word	0x00000004
        /*0154*/ 	.word	0x00000000
        /*0158*/ 	.short	0x010a
        /*015a*/ 	.byte	0x3f
	.zero		1


	//   ....[13]....
        /*015c*/ 	.word	0x00001dd0
        /*0160*/ 	.word	0x00000004
        /*0164*/ 	.word	0x00000000
        /*0168*/ 	.short	0x010a
        /*016a*/ 	.byte	0x3f
	.zero		1


	//   ....[14]....
        /*016c*/ 	.word	0x000024f0
        /*0170*/ 	.word	0x00000004
        /*0174*/ 	.word	0x00000000
        /*0178*/ 	.short	0x0101
        /*017a*/ 	.byte	0x3f
	.zero		1


	//   ....[15]....
        /*017c*/ 	.word	0x000026d0
        /*0180*/ 	.word	0x00000000
        /*0184*/ 	.word	0x00000000
        /*0188*/ 	.short	0x0101
        /*018a*/ 	.byte	0x3f
	.zero		1


	//   ....[16]....
        /*018c*/ 	.word	0x00004230
        /*0190*/ 	.word	0x0000000f
        /*0194*/ 	.word	0x00000020
        /*0198*/ 	.short	0x010a
        /*019a*/ 	.byte	0x3f
	.zero		1


	//   ....[17]....
        /*019c*/ 	.word	0x00004720
        /*01a0*/ 	.word	0x00000004
        /*01a4*/ 	.word	0x00000058
        /*01a8*/ 	.short	0x0101
        /*01aa*/ 	.byte	0x3f
	.zero		1


	//   ....[18]....
        /*01ac*/ 	.word	0x00004e70
        /*01b0*/ 	.word	0x00000007
        /*01b4*/ 	.word	0x00000000
        /*01b8*/ 	.short	0x010a
        /*01ba*/ 	.byte	0x3f
	.zero		1


	//   ....[19]....
        /*01bc*/ 	.word	0x00004ef0
        /*01c0*/ 	.word	0x00000009
        /*01c4*/ 	.word	0x00000000
        /*01c8*/ 	.short	0x010a
        /*01ca*/ 	.byte	0x3f
	.zero		1


	//   ....[20]....
        /*01cc*/ 	.word	0x00004f80
        /*01d0*/ 	.word	0x00000006
        /*01d4*/ 	.word	0x00000000
        /*01d8*/ 	.short	0x010a
        /*01da*/ 	.byte	0x3f
	.zero		1


	//   ....[21]....
        /*01dc*/ 	.word	0x00005010
        /*01e0*/ 	.word	0x00000003
        /*01e4*/ 	.word	0x00000000
        /*01e8*/ 	.short	0x010a
        /*01ea*/ 	.byte	0x3f
	.zero		1


	//   ....[22]....
        /*01ec*/ 	.word	0x00005070
        /*01f0*/ 	.word	0x00000003
        /*01f4*/ 	.word	0x00000000
        /*01f8*/ 	.short	0x010a
        /*01fa*/ 	.byte	0x3f
	.zero		1


	//   ....[23]....
        /*01fc*/ 	.word	0x000050c0
        /*0200*/ 	.word	0x00000004
        /*0204*/ 	.word	0x00000000
        /*0208*/ 	.short	0x010a
        /*020a*/ 	.byte	0x3f
	.zero		1


	//   ....[24]....
        /*020c*/ 	.word	0x00005190
        /*0210*/ 	.word	0x0000000f
        /*0214*/ 	.word	0x00000020
        /*0218*/ 	.short	0x010a
        /*021a*/ 	.byte	0x3f
	.zero		1


	//   ....[25]....
        /*021c*/ 	.word	0x00005260
        /*0220*/ 	.word	0x00000007
        /*0224*/ 	.word	0x00000000
        /*0228*/ 	.short	0x010a
        /*022a*/ 	.byte	0x3f
	.zero		1


	//   ....[26]....
        /*022c*/ 	.word	0x000052b0
        /*0230*/ 	.word	0x00000009
        /*0234*/ 	.word	0x00000000
        /*0238*/ 	.short	0x010a
        /*023a*/ 	.byte	0x3f
	.zero		1


	//   ....[27]....
        /*023c*/ 	.word	0x00005300
        /*0240*/ 	.word	0x00000006
        /*0244*/ 	.word	0x00000000
        /*0248*/ 	.short	0x010a
        /*024a*/ 	.byte	0x3f
	.zero		1


	//----- nvinfo : EIATTR_NUM_MBARRIERS
	.align		4
.L_35:
        /*024c*/ 	.byte	0x03, 0x38
        /*024e*/ 	.short	0x000a


	//----- nvinfo : EIATTR_EXIT_INSTR_OFFSETS
	.align		4
        /*0250*/ 	.byte	0x04, 0x1c
        /*0252*/ 	.short	(.L_37 - .L_36)


	//   ....[0]....
.L_36:
        /*0254*/ 	.word	0x00000950


	//   ....[1]....
        /*0258*/ 	.word	0x00001160


	//   ....[2]....
        /*025c*/ 	.word	0x00003a40


	//   ....[3]....
        /*0260*/ 	.word	0x00003fa0


	//   ....[4]....
        /*0264*/ 	.word	0x00005060


	//----- nvinfo : EIATTR_MAX_THREADS
	.align		4
.L_37:
        /*0268*/ 	.byte	0x04, 0x05
        /*026a*/ 	.short	(.L_39 - .L_38)
.L_38:
        /*026c*/ 	.word	0x00000180
        /*0270*/ 	.word	0x00000001
        /*0274*/ 	.word	0x00000001


	//----- nvinfo : EIATTR_CRS_STACK_SIZE
	.align		4
.L_39:
        /*0278*/ 	.byte	0x04, 0x1e
        /*027a*/ 	.short	(.L_41 - .L_40)
.L_40:
        /*027c*/ 	.word	0x00000000


	//----- nvinfo : EIATTR_CBANK_PARAM_SIZE
	.align		4
.L_41:
        /*0280*/ 	.byte	0x03, 0x19
        /*0282*/ 	.short	0x0470


	//----- nvinfo : EIATTR_PARAM_CBANK
	.align		4
        /*0284*/ 	.byte	0x04, 0x0a
        /*0286*/ 	.short	(.L_43 - .L_42)
	.align		4
.L_42:
        /*0288*/ 	.word	index@(.nv.constant0._ZN7cutlass13device_kernelINS_4gemm6kernel13GemmUniversalIN4cute5tupleIJiiiiEEENS1_10collective13CollectiveMmaINS1_34MainloopSm90TmaGmmaWarpSpecializedILi4ENS5_IJNS4_1CILi2EEENSA_ILi1EEESC_EEENS1_35KernelTmaWarpSpecializedCooperativeEEENS5_IJNSA_ILi192EEENSA_ILi8EEENSA_ILi256EEEEEEaNS5_IJlSC_lEEEaSK_NS4_8TiledMMAINS4_8MMA_AtomIJNS4_4SM904GMMA25MMA_64x8x32_S32S8S8_SS_TNEEEENS4_6LayoutISD_NS5_IJSC_NSA_ILi0EEESS_EEEEENS5_IJNS4_10UnderscoreESV_SV_EEEEENS4_13SM90_TMA_LOADENS4_14ComposedLayoutINS4_7SwizzleILi3ELi4ELi3EEENS4_18smem_ptr_flag_bitsILi8EEENSR_INS5_IJSH_NSA_ILi128EEEEEENS5_IJS14_SC_EEEEEEEvNS4_8identityENS4_23SM90_TMA_LOAD_MULTICASTES18_vS19_EENS_8epilogue10collective6detail29Sm90TmaWarpSpecializedAdapterINS1D_15DefaultEpilogueIaSK_SK_NS1C_6thread17LinearCombinationIaLi1EiiLNS1H_9ScaleType4KindE0ELNS_15FloatRoundStyleE2EaEENS1_15EpilogueDefaultEEEEEvvEEEEvNT_6ParamsE)
        /*028c*/ 	.short	0x0210
        /*028e*/ 	.short	0x0470


	//----- nvinfo : EIATTR_SW_WAR
	.align		4
.L_43:
        /*0290*/ 	.byte	0x04, 0x36
        /*0292*/ 	.short	(.L_45 - .L_44)
.L_44:
        /*0294*/ 	.word	0x00000008
.L_45:


//--------------------- .nv.callgraph             --------------------------
	.section	.nv.callgraph,"",@"SHT_CUDA_CALLGRAPH"
	.align	4
	.sectionentsize	8
	.align		4
        /*0000*/ 	.word	0x00000000
	.align		4
        /*0004*/ 	.word	0xffffffff
	.align		4
        /*0008*/ 	.word	index@(_ZN7cutlass13device_kernelINS_4gemm6kernel13GemmUniversalIN4cute5tupleIJiiiiEEENS1_10collective13CollectiveMmaINS1_34MainloopSm90TmaGmmaWarpSpecializedILi4ENS5_IJNS4_1CILi2EEENSA_ILi1EEESC_EEENS1_35KernelTmaWarpSpecializedCooperativeEEENS5_IJNSA_ILi192EEENSA_ILi8EEENSA_ILi256EEEEEEaNS5_IJlSC_lEEEaSK_NS4_8TiledMMAINS4_8MMA_AtomIJNS4_4SM904GMMA25MMA_64x8x32_S32S8S8_SS_TNEEEENS4_6LayoutISD_NS5_IJSC_NSA_ILi0EEESS_EEEEENS5_IJNS4_10UnderscoreESV_SV_EEEEENS4_13SM90_TMA_LOADENS4_14ComposedLayoutINS4_7SwizzleILi3ELi4ELi3EEENS4_18smem_ptr_flag_bitsILi8EEENSR_INS5_IJSH_NSA_ILi128EEEEEENS5_IJS14_SC_EEEEEEEvNS4_8identityENS4_23SM90_TMA_LOAD_MULTICASTES18_vS19_EENS_8epilogue10collective6detail29Sm90TmaWarpSpecializedAdapterINS1D_15DefaultEpilogueIaSK_SK_NS1C_6thread17LinearCombinationIaLi1EiiLNS1H_9ScaleType4KindE0ELNS_15FloatRoundStyleE2EaEENS1_15EpilogueDefaultEEEEEvvEEEEvNT_6ParamsE)
	.align		4
        /*000c*/ 	.word	index@(__assertfail)
	.align		4
        /*0010*/ 	.word	0x00000000
	.align		4
        /*0014*/ 	.word	0xfffffffe
	.align		4
        /*0018*/ 	.word	0x00000000
	.align		4
        /*001c*/ 	.word	0xfffffffd
	.align		4
        /*0020*/ 	.word	0x00000000
	.align		4
        /*0024*/ 	.word	0xfffffffc


//--------------------- .nv.constant4             --------------------------
	.section	.nv.constant4,"a",@progbits
	.align	8
	.align		8
.nv.constant4:
        /*0000*/ 	.dword	__assertfail
	.align		8
        /*0008*/ 	.dword	__unnamed_1
	.align		8
        /*0010*/ 	.dword	_ZN40_INTERNAL_e1567082_4_k_cu_1423d6c9_109994cuda3std3__45__cpo5beginE
	.align		8
        /*0018*/ 	.dword	_ZN40_INTERNAL_e1567082_4_k_cu_1423d6c9_109994cuda3std3__45__cpo3endE
	.align		8
        /*0020*/ 	.dword	_ZN40_INTERNAL_e1567082_4_k_cu_1423d6c9_109994cuda3std3__45__cpo6cbeginE
	.align		8
        /*0028*/ 	.dword	_ZN40_INTERNAL_e1567082_4_k_cu_1423d6c9_109994cuda3std3__45__cpo4cendE
	.align		8
        /*0030*/ 	.dword	_ZN40_INTERNAL_e1567082_4_k_cu_1423d6c9_109994cuda3std3__442_GLOBAL__N__e1567082_4_k_cu_1423d6c9_109996ignoreE
	.align		8
        /*0038*/ 	.dword	_ZN40_INTERNAL_e1567082_4_k_cu_1423d6c9_109994cuda3std3__419piecewise_constructE
	.align		8
        /*0040*/ 	.dword	_ZN40_INTERNAL_e1567082_4_k_cu_1423d6c9_109994cuda3std3__48in_placeE
	.align		8
        /*0048*/ 	.dword	_ZN40_INTERNAL_e1567082_4_k_cu_1423d6c9_109994cuda3std6ranges3__45__cpo4swapE
	.align		8
        /*0050*/ 	.dword	_ZN40_INTERNAL_e1567082_4_k_cu_1423d6c9_109994cuda3std6ranges3__45__cpo9iter_moveE
	.align		8
        /*0058*/ 	.dword	_ZN40_INTERNAL_e1567082_4_k_cu_1423d6c9_109994cute7productE
	.align		8
        /*0060*/ 	.dword	_ZN40_INTERNAL_e1567082_4_k_cu_1423d6c9_109994cute1_E
	.align		8
        /*0068*/ 	.dword	$str$22
	.align		8
        /*0070*/ 	.dword	$str$23


//--------------------- .text._ZN7cutlass13device_kernelINS_4gemm6kernel13GemmUniversalIN4cute5tupleIJiiiiEEENS1_10collective13CollectiveMmaINS1_34MainloopSm90TmaGmmaWarpSpecializedILi4ENS5_IJNS4_1CILi2EEENSA_ILi1EEESC_EEENS1_35KernelTmaWarpSpecializedCooperativeEEENS5_IJNSA_ILi192EEENSA_ILi8EEENSA_ILi256EEEEEEaNS5_IJlSC_lEEEaSK_NS4_8TiledMMAINS4_8MMA_AtomIJNS4_4SM904GMMA25MMA_64x8x32_S32S8S8_SS_TNEEEENS4_6LayoutISD_NS5_IJSC_NSA_ILi0EEESS_EEEEENS5_IJNS4_10UnderscoreESV_SV_EEEEENS4_13SM90_TMA_LOADENS4_14ComposedLayoutINS4_7SwizzleILi3ELi4ELi3EEENS4_18smem_ptr_flag_bitsILi8EEENSR_INS5_IJSH_NSA_ILi128EEEEEENS5_IJS14_SC_EEEEEEEvNS4_8identityENS4_23SM90_TMA_LOAD_MULTICASTES18_vS19_EENS_8epilogue10collective6detail29Sm90TmaWarpSpecializedAdapterINS1D_15DefaultEpilogueIaSK_SK_NS1C_6thread17LinearCombinationIaLi1EiiLNS1H_9ScaleType4KindE0ELNS_15FloatRoundStyleE2EaEENS1_15EpilogueDefaultEEEEEvvEEEEvNT_6ParamsE --------------------------
	.section	.text._ZN7cutlass13device_kernelINS_4gemm6kernel13GemmUniversalIN4cute5tupleIJiiiiEEENS1_10collective13CollectiveMmaINS1_34MainloopSm90TmaGmmaWarpSpecializedILi4ENS5_IJNS4_1CILi2EEENSA_ILi1EEESC_EEENS1_35KernelTmaWarpSpecializedCooperativeEEENS5_IJNSA_ILi192EEENSA_ILi8EEENSA_ILi256EEEEEEaNS5_IJlSC_lEEEaSK_NS4_8TiledMMAINS4_8MMA_AtomIJNS4_4SM904GMMA25MMA_64x8x32_S32S8S8_SS_TNEEEENS4_6LayoutISD_NS5_IJSC_NSA_ILi0EEESS_EEEEENS5_IJNS4_10UnderscoreESV_SV_EEEEENS4_13SM90_TMA_LOADENS4_14ComposedLayoutINS4_7SwizzleILi3ELi4ELi3EEENS4_18smem_ptr_flag_bitsILi8EEENSR_INS5_IJSH_NSA_ILi128EEEEEENS5_IJS14_SC_EEEEEEEvNS4_8identityENS4_23SM90_TMA_LOAD_MULTICASTES18_vS19_EENS_8epilogue10collective6detail29Sm90TmaWarpSpecializedAdapterINS1D_15DefaultEpilogueIaSK_SK_NS1C_6thread17LinearCombinationIaLi1EiiLNS1H_9ScaleType4KindE0ELNS_15FloatRoundStyleE2EaEENS1_15EpilogueDefaultEEEEEvvEEEEvNT_6ParamsE,"ax",@progbits
	.align	128
.text._ZN7cutlass13device_kernelINS_4gemm6kernel13GemmUniversalIN4cute5tupleIJiiiiEEENS1_10collective13CollectiveMmaINS1_34MainloopSm90TmaGmmaWarpSpecializedILi4ENS5_IJNS4_1CILi2EEENSA_ILi1EEESC_EEENS1_35KernelTmaWarpSpecializedCooperativeEEENS5_IJNSA_ILi192EEENSA_ILi8EEENSA_ILi256EEEEEEaNS5_IJlSC_lEEEaSK_NS4_8TiledMMAINS4_8MMA_AtomIJNS4_4SM904GMMA25MMA_64x8x32_S32S8S8_SS_TNEEEENS4_6LayoutISD_NS5_IJSC_NSA_ILi0EEESS_EEEEENS5_IJNS4_10UnderscoreESV_SV_EEEEENS4_13SM90_TMA_LOADENS4_14ComposedLayoutINS4_7SwizzleILi3ELi4ELi3EEENS4_18smem_ptr_flag_bitsILi8EEENSR_INS5_IJSH_NSA_ILi128EEEEEENS5_IJS14_SC_EEEEEEEvNS4_8identityENS4_23SM90_TMA_LOAD_MULTICASTES18_vS19_EENS_8epilogue10collective6detail29Sm90TmaWarpSpecializedAdapterINS1D_15DefaultEpilogueIaSK_SK_NS1C_6thread17LinearCombinationIaLi1EiiLNS1H_9ScaleType4KindE0ELNS_15FloatRoundStyleE2EaEENS1_15EpilogueDefaultEEEEEvvEEEEvNT_6ParamsE:
        .type           _ZN7cutlass13device_kernelINS_4gemm6kernel13GemmUniversalIN4cute5tupleIJiiiiEEENS1_10collective13CollectiveMmaINS1_34MainloopSm90TmaGmmaWarpSpecializedILi4ENS5_IJNS4_1CILi2EEENSA_ILi1EEESC_EEENS1_35KernelTmaWarpSpecializedCooperativeEEENS5_IJNSA_ILi192EEENSA_ILi8EEENSA_ILi256EEEEEEaNS5_IJlSC_lEEEaSK_NS4_8TiledMMAINS4_8MMA_AtomIJNS4_4SM904GMMA25MMA_64x8x32_S32S8S8_SS_TNEEEENS4_6LayoutISD_NS5_IJSC_NSA_ILi0EEESS_EEEEENS5_IJNS4_10UnderscoreESV_SV_EEEEENS4_13SM90_TMA_LOADENS4_14ComposedLayoutINS4_7SwizzleILi3ELi4ELi3EEENS4_18smem_ptr_flag_bitsILi8EEENSR_INS5_IJSH_NSA_ILi128EEEEEENS5_IJS14_SC_EEEEEEEvNS4_8identityENS4_23SM90_TMA_LOAD_MULTICASTES18_vS19_EENS_8epilogue10collective6detail29Sm90TmaWarpSpecializedAdapterINS1D_15DefaultEpilogueIaSK_SK_NS1C_6thread17LinearCombinationIaLi1EiiLNS1H_9ScaleType4KindE0ELNS_15FloatRoundStyleE2EaEENS1_15EpilogueDefaultEEEEEvvEEEEvNT_6ParamsE,@function
        .size           _ZN7cutlass13device_kernelINS_4gemm6kernel13GemmUniversalIN4cute5tupleIJiiiiEEENS1_10collective13CollectiveMmaINS1_34MainloopSm90TmaGmmaWarpSpecializedILi4ENS5_IJNS4_1CILi2EEENSA_ILi1EEESC_EEENS1_35KernelTmaWarpSpecializedCooperativeEEENS5_IJNSA_ILi192EEENSA_ILi8EEENSA_ILi256EEEEEEaNS5_IJlSC_lEEEaSK_NS4_8TiledMMAINS4_8MMA_AtomIJNS4_4SM904GMMA25MMA_64x8x32_S32S8S8_SS_TNEEEENS4_6LayoutISD_NS5_IJSC_NSA_ILi0EEESS_EEEEENS5_IJNS4_10UnderscoreESV_SV_EEEEENS4_13SM90_TMA_LOADENS4_14ComposedLayoutINS4_7SwizzleILi3ELi4ELi3EEENS4_18smem_ptr_flag_bitsILi8EEENSR_INS5_IJSH_NSA_ILi128EEEEEENS5_IJS14_SC_EEEEEEEvNS4_8identityENS4_23SM90_TMA_LOAD_MULTICASTES18_vS19_EENS_8epilogue10collective6detail29Sm90TmaWarpSpecializedAdapterINS1D_15DefaultEpilogueIaSK_SK_NS1C_6thread17LinearCombinationIaLi1EiiLNS1H_9ScaleType4KindE0ELNS_15FloatRoundStyleE2EaEENS1_15EpilogueDefaultEEEEEvvEEEEvNT_6ParamsE,(.L_x_89 - _ZN7cutlass13device_kernelINS_4gemm6kernel13GemmUniversalIN4cute5tupleIJiiiiEEENS1_10collective13CollectiveMmaINS1_34MainloopSm90TmaGmmaWarpSpecializedILi4ENS5_IJNS4_1CILi2EEENSA_ILi1EEESC_EEENS1_35KernelTmaWarpSpecializedCooperativeEEENS5_IJNSA_ILi192EEENSA_ILi8EEENSA_ILi256EEEEEEaNS5_IJlSC_lEEEaSK_NS4_8TiledMMAINS4_8MMA_AtomIJNS4_4SM904GMMA25MMA_64x8x32_S32S8S8_SS_TNEEEENS4_6LayoutISD_NS5_IJSC_NSA_ILi0EEESS_EEEEENS5_IJNS4_10UnderscoreESV_SV_EEEEENS4_13SM90_TMA_LOADENS4_14ComposedLayoutINS4_7SwizzleILi3ELi4ELi3EEENS4_18smem_ptr_flag_bitsILi8EEENSR_INS5_IJSH_NSA_ILi128EEEEEENS5_IJS14_SC_EEEEEEEvNS4_8identityENS4_23SM90_TMA_LOAD_MULTICASTES18_vS19_EENS_8epilogue10collective6detail29Sm90TmaWarpSpecializedAdapterINS1D_15DefaultEpilogueIaSK_SK_NS1C_6thread17LinearCombinationIaLi1EiiLNS1H_9ScaleType4KindE0ELNS_15FloatRoundStyleE2EaEENS1_15EpilogueDefaultEEEEEvvEEEEvNT_6ParamsE)
        .other          _ZN7cutlass13device_kernelINS_4gemm6kernel13GemmUniversalIN4cute5tupleIJiiiiEEENS1_10collective13CollectiveMmaINS1_34MainloopSm90TmaGmmaWarpSpecializedILi4ENS5_IJNS4_1CILi2EEENSA_ILi1EEESC_EEENS1_35KernelTmaWarpSpecializedCooperativeEEENS5_IJNSA_ILi192EEENSA_ILi8EEENSA_ILi256EEEEEEaNS5_IJlSC_lEEEaSK_NS4_8TiledMMAINS4_8MMA_AtomIJNS4_4SM904GMMA25MMA_64x8x32_S32S8S8_SS_TNEEEENS4_6LayoutISD_NS5_IJSC_NSA_ILi0EEESS_EEEEENS5_IJNS4_10UnderscoreESV_SV_EEEEENS4_13SM90_TMA_LOADENS4_14ComposedLayoutINS4_7SwizzleILi3ELi4ELi3EEENS4_18smem_ptr_flag_bitsILi8EEENSR_INS5_IJSH_NSA_ILi128EEEEEENS5_IJS14_SC_EEEEEEEvNS4_8identityENS4_23SM90_TMA_LOAD_MULTICASTES18_vS19_EENS_8epilogue10collective6detail29Sm90TmaWarpSpecializedAdapterINS1D_15DefaultEpilogueIaSK_SK_NS1C_6thread17LinearCombinationIaLi1EiiLNS1H_9ScaleType4KindE0ELNS_15FloatRoundStyleE2EaEENS1_15EpilogueDefaultEEEEEvvEEEEvNT_6ParamsE,@"STO_CUDA_ENTRY STV_DEFAULT"
_ZN7cutlass13device_kernelINS_4gemm6kernel13GemmUniversalIN4cute5tupleIJiiiiEEENS1_10collective13CollectiveMmaINS1_34MainloopSm90TmaGmmaWarpSpecializedILi4ENS5_IJNS4_1CILi2EEENSA_ILi1EEESC_EEENS1_35KernelTmaWarpSpecializedCooperativeEEENS5_IJNSA_ILi192EEENSA_ILi8EEENSA_ILi256EEEEEEaNS5_IJlSC_lEEEaSK_NS4_8TiledMMAINS4_8MMA_AtomIJNS4_4SM904GMMA25MMA_64x8x32_S32S8S8_SS_TNEEEENS4_6LayoutISD_NS5_IJSC_NSA_ILi0EEESS_EEEEENS5_IJNS4_10UnderscoreESV_SV_EEEEENS4_13SM90_TMA_LOADENS4_14ComposedLayoutINS4_7SwizzleILi3ELi4ELi3EEENS4_18smem_ptr_flag_bitsILi8EEENSR_INS5_IJSH_NSA_ILi128EEEEEENS5_IJS14_SC_EEEEEEEvNS4_8identityENS4_23SM90_TMA_LOAD_MULTICASTES18_vS19_EENS_8epilogue10collective6detail29Sm90TmaWarpSpecializedAdapterINS1D_15DefaultEpilogueIaSK_SK_NS1C_6thread17LinearCombinationIaLi1EiiLNS1H_9ScaleType4KindE0ELNS_15FloatRoundStyleE2EaEENS1_15EpilogueDefaultEEEEEvvEEEEvNT_6ParamsE:
[----:B------:R-:W0:Y:S01]  /*0000*/  LDC R1, c[0x0][0x28] ;  /* 0x00000a00ff017b82 */ /* 0x000e220000000800 */
[----:B------:R-:W1:Y:S01]  /*0010*/  S2R R16, SR_TID.X ;  /* 0x0000000000107919 */ /* 0x000e620000002100 */
[----:B------:R-:W-:Y:S01]  /*0020*/  ELECT P0, URZ, PT ;  /* 0x00000000003f782f */ /* 0x000fe20003800000 */
[----:B------:R-:W-:Y:S01]  /*0030*/  BSSY B0, `(.L_x_0) ;  /* 0x000000f000007945 */ /* 0x000fe20003800000 */
[--C-:B-1----:R-:W-:Y:S02]  /*0040*/  SHF.R.U32.HI R0, RZ, 0x5, R16.reuse ;  /* 0x00000005ff007819 */ /* 0x102fe40000011610 */
[----:B------:R-:W-:-:S03]  /*0050*/  SHF.R.U32.HI R2, RZ, 0x7, R16 ;  /* 0x00000007ff027819 */ /* 0x000fc60000011610 */
[----:B------:R-:W1:Y:S04]  /*0060*/  SHFL.IDX PT, R3, R0, RZ, 0x1f ;  /* 0x00001fff00037589 */ /* 0x000e6800000e0000 */
[----:B------:R2:W3:Y:S01]  /*0070*/  SHFL.IDX PT, R6, R2, RZ, 0x1f ;  /* 0x00001fff02067589 */ /* 0x0004e200000e0000 */
[----:B-1----:R-:W-:-:S13]  /*0080*/  ISETP.NE.OR P0, PT, R3, RZ, !P0 ;  /* 0x000000ff0300720c */ /* 0x002fda0004705670 */
[----:B0-23--:R-:W-:Y:S05]  /*0090*/  @P0 BRA `(.L_x_1) ;  /* 0x0000000000200947 */ /* 0x00dfea0003800000 */
[----:B------:R-:W-:Y:S02]  /*00a0*/  ULDC.64 UR4, c[0x0][0x198] ;  /* 0x0000660000047ab9 */ /* 0x000fe40000000a00 */
[----:B------:R-:W-:Y:S02]  /*00b0*/  UIADD3 UR6, UP0, UR4, 0xf0, URZ ;  /* 0x000000f004067890 */ /* 0x000fe4000ff1e03f */
[----:B------:R-:W-:Y:S02]  /*00c0*/  UIADD3 UR4, UP1, UR4, 0x1f0, URZ ;  /* 0x000001f004047890 */ /* 0x000fe4000ff3e03f */
[----:B------:R-:W-:Y:S02]  /*00d0*/  UIADD3.X UR7, URZ, UR5, URZ, UP0, !UPT ;  /* 0x000000053f077290 */ /* 0x000fe400087fe43f */
[----:B------:R-:W-:-:S07]  /*00e0*/  UIADD3.X UR5, URZ, UR5, URZ, UP1, !UPT ;  /* 0x000000053f057290 */ /* 0x000fce0008ffe43f */
[----:B------:R0:W-:Y:S02]  /*00f0*/  UTMACCTL.PF [UR6] ;  /* 0x00000000060079b9 */ /* 0x0001e40008040000 */
[----:B------:R0:W-:Y:S02]  /*0100*/  UTMACCTL.PF [UR4] ;  /* 0x00000000040079b9 */ /* 0x0001e40008040000 */
[----:B0-----:R-:W-:Y:S01]  /*0110*/  NOP ;  /* 0x0000000000007918 */ /* 0x001fe20000000000 */
.L_x_1:
[----:B------:R-:W-:Y:S05]  /*0120*/  BSYNC B0 ;  /* 0x0000000000007941 */ /* 0x000fea0003800000 */
.L_x_0:
[----:B------:R-:W0:Y:S02]  /*0130*/  SHFL.IDX PT, R4, R0, RZ, 0x1f ;  /* 0x00001fff00047589 */ /* 0x000e2400000e0000 */
[----:B0-----:R-:W-:-:S13]  /*0140*/  ISETP.NE.AND P0, PT, R4, RZ, PT ;  /* 0x000000ff0400720c */ /* 0x001fda0003f05270 */
[----:B------:R-:W-:Y:S05]  /*0150*/  @P0 BRA `(.L_x_2) ;  /* 0x0000000000580947 */ /* 0x000fea0003800000 */
[----:B------:R-:W0:Y:S01]  /*0160*/  S2UR UR8, SR_CgaCtaId ;  /* 0x00000000000879c3 */ /* 0x000e220000008800 */
[----:B------:R-:W-:Y:S01]  /*0170*/  UMOV UR4, 0x400 ;  /* 0x0000040000047882 */ /* 0x000fe20000000000 */
[----:B------:R-:W-:Y:S01]  /*0180*/  UMOV UR5, 0x1 ;  /* 0x0000000100057882 */ /* 0x000fe20000000000 */
[----:B------:R-:W-:Y:S01]  /*0190*/  UMOV UR6, 0x4 ;  /* 0x0000000400067882 */ /* 0x000fe20000000000 */
[----:B------:R-:W-:Y:S01]  /*01a0*/  ELECT P0, URZ, PT ;  /* 0x00000000003f782f */ /* 0x000fe20003800000 */
[----:B------:R-:W-:-:S04]  /*01b0*/  UIADD3 UR6, -UR6, 0x100000, URZ ;  /* 0x0010000006067890 */ /* 0x000fc8000fffe13f */
[----:B------:R-:W-:Y:S02]  /*01c0*/  USHF.L.U32 UR7, UR6, 0xb, URZ ;  /* 0x0000000b06077899 */ /* 0x000fe4000800063f */
[----:B------:R-:W-:Y:S02]  /*01d0*/  USHF.L.U32 UR6, UR6, 0x1, URZ ;  /* 0x0000000106067899 */ /* 0x000fe4000800063f */
[----:B0-----:R-:W-:Y:S02]  /*01e0*/  ULEA UR8, UR8, UR4, 0x18 ;  /* 0x0000000408087291 */ /* 0x001fe4000f8ec03f */
[----:B------:R-:W-:-:S04]  /*01f0*/  UIADD3 UR4, -UR5, 0x100000, URZ ;  /* 0x0010000005047890 */ /* 0x000fc8000fffe13f */
[----:B------:R-:W-:Y:S02]  /*0200*/  USHF.L.U32 UR5, UR4, 0xb, URZ ;  /* 0x0000000b04057899 */ /* 0x000fe4000800063f */
[----:B------:R-:W-:Y:S01]  /*0210*/  USHF.L.U32 UR4, UR4, 0x1, URZ ;  /* 0x0000000104047899 */ /* 0x000fe2000800063f */
[----:B------:R-:W0:Y:S11]  /*0220*/  FENCE.VIEW.ASYNC.S ;  /* 0x00000000000073c6 */ /* 0x000e360000000000 */
[----:B0-----:R0:W1:Y:S01]  /*0230*/  SYNCS.EXCH.64 URZ, [UR8], UR4 ;  /* 0x00000004083f75b2 */ /* 0x0010620008000100 */
[----:B------:R0:W2:Y:S01]  /*0240*/  SYNCS.EXCH.64 URZ, [UR8+0x20], UR6 ;  /* 0x00002006083f75b2 */ /* 0x0000a20008000100 */
[----:B------:R0:W3:Y:S01]  /*0250*/  SYNCS.EXCH.64 URZ, [UR8+0x8], UR4 ;  /* 0x00000804083f75b2 */ /* 0x0000e20008000100 */
[----:B------:R0:W4:Y:S01]  /*0260*/  SYNCS.EXCH.64 URZ, [UR8+0x28], UR6 ;  /* 0x00002806083f75b2 */ /* 0x0001220008000100 */
[----:B------:R0:W0:Y:S01]  /*0270*/  SYNCS.EXCH.64 URZ, [UR8+0x10], UR4 ;  /* 0x00001004083f75b2 */ /* 0x0000220008000100 */
[----:B------:R0:W0:Y:S01]  /*0280*/  SYNCS.EXCH.64 URZ, [UR8+0x30], UR6 ;  /* 0x00003006083f75b2 */ /* 0x0000220008000100 */
[----:B------:R0:W0:Y:S01]  /*0290*/  SYNCS.EXCH.64 URZ, [UR8+0x18], UR4 ;  /* 0x00001804083f75b2 */ /* 0x0000220008000100 */
[----:B------:R0:W0:Y:S01]  /*02a0*/  SYNCS.EXCH.64 URZ, [UR8+0x38], UR6 ;  /* 0x00003806083f75b2 */ /* 0x0000220008000100 */
[----:B------:R-:W-:Y:S01]  /*02b0*/  NOP ;  /* 0x0000000000007918 */ /* 0x000fe20000000000 */
.L_x_2:
[----:B------:R-:W-:Y:S01]  /*02c0*/  SHF.R.S32.HI R5, RZ, 0x1f, R16 ;  /* 0x0000001fff057819 */ /* 0x000fe20000011410 */
[----:B------:R-:W5:Y:S01]  /*02d0*/  SHFL.IDX PT, R0, R0, RZ, 0x1f ;  /* 0x00001fff00007589 */ /* 0x000f6200000e0000 */
[----:B0-----:R-:W0:Y:S01]  /*02e0*/  S2UR UR8, SR_CTAID.X ;  /* 0x00000000000879c3 */ /* 0x001e220000002500 */
[----:B------:R-:W-:Y:S02]  /*02f0*/  ELECT P0, URZ, PT ;  /* 0x00000000003f782f */ /* 0x000fe40003800000 */
[----:B------:R-:W-:Y:S01]  /*0300*/  LEA.HI R5, R5, R16, RZ, 0x7 ;  /* 0x0000001005057211 */ /* 0x000fe200078f38ff */
[----:B------:R-:W1:Y:S01]  /*0310*/  S2R R2, SR_CTAID.Y ;  /* 0x0000000000027919 */ /* 0x000e620000002600 */
[----:B------:R-:W-:Y:S01]  /*0320*/  SHF.R.S32.HI R9, RZ, 0x1f, R4 ;  /* 0x0000001fff097819 */ /* 0x000fe20000011404 */
[----:B------:R-:W-:Y:S01]  /*0330*/  ULDC UR4, c[0x0][0x150] ;  /* 0x0000540000047ab9 */ /* 0x000fe20000000800 */
[----:B------:R-:W-:Y:S01]  /*0340*/  LOP3.LUT R5, R5, 0xffffff80, RZ, 0xc0, !PT ;  /* 0xffffff8005057812 */ /* 0x000fe200078ec0ff */
[----:B------:R-:W-:Y:S01]  /*0350*/  NOP ;  /* 0x0000000000007918 */ /* 0x000fe20000000000 */
[----:B------:R-:W-:Y:S01]  /*0360*/  LEA.HI R9, R9, R4, RZ, 0x2 ;  /* 0x0000000409097211 */ /* 0x000fe200078f10ff */
[----:B------:R-:W2:Y:S01]  /*0370*/  LDC R10, c[0x0][0x144] ;  /* 0x00005100ff0a7b82 */ /* 0x000ea20000000800 */
[----:B------:R-:W-:Y:S01]  /*0380*/  NOP ;  /* 0x0000000000007918 */ /* 0x000fe20000000000 */
[----:B------:R-:W-:Y:S01]  /*0390*/  IMAD.IADD R7, R16, 0x1, -R5 ;  /* 0x0000000110077824 */ /* 0x000fe200078e0a05 */
[----:B------:R-:W-:Y:S01]  /*03a0*/  LOP3.LUT R9, R9, 0x3ffffffc, RZ, 0xc0, !PT ;  /* 0x3ffffffc09097812 */ /* 0x000fe200078ec0ff */
[----:B------:R-:W-:Y:S01]  /*03b0*/  IMAD.MOV.U32 R24, RZ, RZ, 0x1 ;  /* 0x00000001ff187424 */ /* 0x000fe200078e00ff */
[----:B------:R-:W-:-:S02]  /*03c0*/  ISETP.NE.AND P3, PT, R6, RZ, PT ;  /* 0x000000ff0600720c */ /* 0x000fc40003f65270 */
[----:B------:R-:W-:Y:S01]  /*03d0*/  SHF.R.S32.HI R8, RZ, 0x1f, R7 ;  /* 0x0000001fff087819 */ /* 0x000fe20000011407 */
[----:B------:R-:W-:Y:S01]  /*03e0*/  IMAD.IADD R4, R4, 0x1, -R9 ;  /* 0x0000000104047824 */ /* 0x000fe200078e0a09 */
[----:B------:R-:W3:Y:S02]  /*03f0*/  LDC R12, c[0x0][0x140] ;  /* 0x00005000ff0c7b82 */ /* 0x000ee40000000800 */
[----:B------:R-:W-:Y:S02]  /*0400*/  LEA.HI R8, R8, R7, RZ, 0x3 ;  /* 0x0000000708087211 */ /* 0x000fe400078f18ff */
[----:B-----5:R-:W-:Y:S02]  /*0410*/  ISETP.NE.OR P0, PT, R0, RZ, !P0 ;  /* 0x000000ff0000720c */ /* 0x020fe40004705670 */
[--C-:B------:R-:W-:Y:S02]  /*0420*/  SHF.R.S32.HI R0, RZ, 0x3, R8.reuse ;  /* 0x00000003ff007819 */ /* 0x100fe40000011408 */
[----:B------:R-:W-:-:S02]  /*0430*/  SHF.R.S32.HI R5, RZ, 0x1f, R8 ;  /* 0x0000001fff057819 */ /* 0x000fc40000011408 */
[----:B0-----:R-:W-:Y:S02]  /*0440*/  I2FP.F32.U32 R8, UR8 ;  /* 0x0000000800087c45 */ /* 0x001fe40008201000 */
[----:B------:R-:W-:-:S03]  /*0450*/  LEA.HI R5, R5, R0, RZ, 0x2 ;  /* 0x0000000005057211 */ /* 0x000fc600078f10ff */
[----:B------:R-:W-:Y:S01]  /*0460*/  FMUL R8, R8, UR4 ;  /* 0x0000000408087c20 */ /* 0x000fe20008400000 */
[----:B------:R-:W-:Y:S01]  /*0470*/  LOP3.LUT R5, R5, 0xfffffffc, RZ, 0xc0, !PT ;  /* 0xfffffffc05057812 */ /* 0x000fe200078ec0ff */
[----:B------:R-:W-:Y:S01]  /*0480*/  VOTEU.ALL UP0, P0 ;  /* 0x00000000003f7886 */ /* 0x000fe20000000000 */
[----:B------:R-:W-:Y:S01]  /*0490*/  ULDC UR4, c[0x0][0x154] ;  /* 0x0000550000047ab9 */ /* 0x000fe20000000800 */
[----:B------:R-:W-:Y:S02]  /*04a0*/  VOTEU.ALL UP1, P0 ;  /* 0x00000000003f7886 */ /* 0x000fe40000020000 */
[----:B------:R-:W0:Y:S01]  /*04b0*/  F2I.U32.TRUNC.NTZ R8, R8 ;  /* 0x0000000800087305 */ /* 0x000e22000020f000 */
[----:B------:R-:W-:Y:S01]  /*04c0*/  IMAD.IADD R5, R0, 0x1, -R5 ;  /* 0x0000000100057824 */ /* 0x000fe200078e0a05 */
[----:B------:R-:W5:Y:S01]  /*04d0*/  @!UP0 S2UR UR7, SR_CgaCtaId ;  /* 0x00000000000789c3 */ /* 0x000f620000008800 */
[----:B------:R-:W-:Y:S01]  /*04e0*/  @!UP0 UMOV UR6, 0x400 ;  /* 0x0000040000068882 */ /* 0x000fe20000000000 */
[----:B---3--:R-:W-:Y:S01]  /*04f0*/  ISETP.EQ.U32.AND P2, PT, R12, 0x1, PT ;  /* 0x000000010c00780c */ /* 0x008fe20003f42070 */
[----:B------:R-:W-:Y:S01]  /*0500*/  IMAD R23, R4, 0x4, R5 ;  /* 0x0000000404177824 */ /* 0x000fe200078e0205 */
[----:B-1----:R-:W-:-:S04]  /*0510*/  I2FP.F32.U32 R4, R2 ;  /* 0x0000000200047245 */ /* 0x002fc80000201000 */
[----:B------:R-:W-:Y:S01]  /*0520*/  LEA.HI R0, R23, R23, RZ, 0x1 ;  /* 0x0000001717007211 */ /* 0x000fe200078f08ff */
[----:B------:R-:W-:Y:S01]  /*0530*/  FMUL R11, R4, UR4 ;  /* 0x00000004040b7c20 */ /* 0x000fe20008400000 */
[----:B------:R-:W1:Y:S01]  /*0540*/  LDC R5, c[0x0][0x148] ;  /* 0x00005200ff057b82 */ /* 0x000e620000000800 */
[----:B------:R-:W-:Y:S01]  /*0550*/  UMOV UR4, 0x20 ;  /* 0x0000002000047882 */ /* 0x000fe20000000000 */
[----:B0-----:R-:W-:Y:S01]  /*0560*/  IMAD.MOV R9, RZ, RZ, -R8 ;  /* 0x000000ffff097224 */ /* 0x001fe200078e0a08 */
[----:B------:R-:W-:Y:S02]  /*0570*/  LOP3.LUT R8, R0, 0xfffffffe, RZ, 0xc0, !PT ;  /* 0xfffffffe00087812 */ /* 0x000fe400078ec0ff */
[----:B------:R-:W0:Y:S01]  /*0580*/  F2I.U32.TRUNC.NTZ R11, R11 ;  /* 0x0000000b000b7305 */ /* 0x000e22000020f000 */
[----:B------:R-:W-:Y:S01]  /*0590*/  SHF.R.S32.HI R0, RZ, 0x1f, R3 ;  /* 0x0000001fff007819 */ /* 0x000fe20000011403 */
[----:B--2---:R-:W-:Y:S01]  /*05a0*/  IMAD R4, R10, R9, UR8 ;  /* 0x000000080a047e24 */ /* 0x004fe2000f8e0209 */
[----:B------:R-:W-:-:S04]  /*05b0*/  @!UP0 UIADD3 UR4, -UR4, 0x100000, URZ ;  /* 0x0010000004048890 */ /* 0x000fc8000fffe13f */
[----:B------:R-:W-:Y:S02]  /*05c0*/  @!UP0 USHF.L.U32 UR5, UR4, 0xb, URZ ;  /* 0x0000000b04058899 */ /* 0x000fe4000800063f */
[----:B------:R-:W-:Y:S01]  /*05d0*/  @!UP0 USHF.L.U32 UR4, UR4, 0x1, URZ ;  /* 0x0000000104048899 */ /* 0x000fe2000800063f */
[C---:B------:R-:W-:Y:S01]  /*05e0*/  IMAD.IADD R9, R23.reuse, 0x1, -R8 ;  /* 0x0000000117097824 */ /* 0x040fe200078e0a08 */
[----:B------:R-:W-:Y:S01]  /*05f0*/  LEA.HI R0, R0, R3, RZ, 0x2 ;  /* 0x0000000300007211 */ /* 0x000fe200078f10ff */
[----:B------:R-:W-:-:S03]  /*0600*/  IMAD.SHL.U32 R8, R23, 0x4, RZ ;  /* 0x0000000417087824 */ /* 0x000fc600078e00ff */
[----:B------:R-:W-:Y:S01]  /*0610*/  ISETP.NE.AND P4, PT, R9, R4, PT ;  /* 0x000000040900720c */ /* 0x000fe20003f85270 */
[----:B-----5:R-:W-:Y:S01]  /*0620*/  @!UP0 ULEA UR6, UR7, UR6, 0x18 ;  /* 0x0000000607068291 */ /* 0x020fe2000f8ec03f */
[----:B------:R-:W-:Y:S01]  /*0630*/  LOP3.LUT R0, R0, 0xfffffffc, RZ, 0xc0, !PT ;  /* 0xfffffffc00007812 */ /* 0x000fe200078ec0ff */
[----:B------:R-:W-:Y:S01]  /*0640*/  VOTEU.ALL UP0, P0 ;  /* 0x00000000003f7886 */ /* 0x000fe20000000000 */
[----:B------:R-:W-:Y:S01]  /*0650*/  LOP3.LUT R23, R23, 0xc, R8, 0x78, !PT ;  /* 0x0000000c17177812 */ /* 0x000fe200078e7808 */
[----:B0-----:R-:W-:Y:S01]  /*0660*/  IMAD.MOV R14, RZ, RZ, -R11 ;  /* 0x000000ffff0e7224 */ /* 0x001fe200078e0a0b */
[----:B------:R-:W-:Y:S01]  /*0670*/  LOP3.LUT P0, RZ, R7, 0x7, RZ, 0xc0, !PT ;  /* 0x0000000707ff7812 */ /* 0x000fe2000780c0ff */
[----:B------:R-:W-:Y:S02]  /*0680*/  IMAD.IADD R0, R3, 0x1, -R0 ;  /* 0x0000000103007824 */ /* 0x000fe400078e0a00 */
[----:B-1----:R-:W-:Y:S01]  /*0690*/  IMAD R9, R5, R14, R2 ;  /* 0x0000000e05097224 */ /* 0x002fe200078e0202 */
[----:B------:R-:W-:-:S03]  /*06a0*/  ISETP.LT.U32.AND P0, PT, R23, 0x2, !P0 ;  /* 0x000000021700780c */ /* 0x000fc60004701070 */
[----:B------:R-:W-:Y:S01]  /*06b0*/  @P4 LEA.HI R8, R23, R23, RZ, 0x1 ;  /* 0x0000001717084211 */ /* 0x000fe200078f08ff */
[----:B------:R-:W0:Y:S02]  /*06c0*/  FENCE.VIEW.ASYNC.S ;  /* 0x00000000000073c6 */ /* 0x000e240000000000 */
[----:B0-----:R0:W1:Y:S01]  /*06d0*/  @!UP0 SYNCS.EXCH.64 URZ, [UR6+0x50], UR4 ;  /* 0x00005004063f85b2 */ /* 0x0010620008000100 */
[C---:B------:R-:W-:Y:S02]  /*06e0*/  ISETP.NE.AND P1, PT, R0.reuse, 0x3, PT ;  /* 0x000000030000780c */ /* 0x040fe40003f25270 */
[----:B------:R-:W-:Y:S02]  /*06f0*/  @P4 SHF.R.S32.HI R8, RZ, 0x1, R8 ;  /* 0x00000001ff084819 */ /* 0x000fe40000011408 */
[----:B------:R-:W-:Y:S02]  /*0700*/  ISETP.EQ.OR P1, PT, R0, RZ, !P1 ;  /* 0x000000ff0000720c */ /* 0x000fe40004f22670 */
[----:B------:R-:W-:Y:S01]  /*0710*/  @P4 ISETP.NE.AND P5, PT, R8, R9, PT ;  /* 0x000000090800420c */ /* 0x000fe20003fa5270 */
[C---:B------:R-:W-:Y:S01]  /*0720*/  VIADD R8, R6.reuse, 0xffffffff ;  /* 0xffffffff06087836 */ /* 0x040fe20000000000 */
[----:B------:R-:W-:-:S02]  /*0730*/  ISETP.EQ.AND P1, PT, R6, RZ, P1 ;  /* 0x000000ff0600720c */ /* 0x000fc40000f22270 */
[----:B------:R-:W-:Y:S02]  /*0740*/  SEL R7, RZ, 0x1, !P0 ;  /* 0x00000001ff077807 */ /* 0x000fe40004000000 */
[----:B------:R-:W-:Y:S02]  /*0750*/  ISETP.GE.U32.AND P6, PT, R8, 0x2, PT ;  /* 0x000000020800780c */ /* 0x000fe40003fc6070 */
[----:B------:R-:W-:Y:S01]  /*0760*/  @P4 SEL R24, RZ, 0x1, P5 ;  /* 0x00000001ff184807 */ /* 0x000fe20002800000 */
[----:B------:R0:W2:Y:S01]  /*0770*/  @!UP1 SYNCS.EXCH.64 URZ, [UR6+0x58], UR4 ;  /* 0x00005804063f95b2 */ /* 0x0000a20008000100 */
[----:B------:R-:W-:Y:S01]  /*0780*/  SEL R17, RZ, 0x1, !P1 ;  /* 0x00000001ff117807 */ /* 0x000fe20004800000 */
[----:B------:R-:W-:Y:S01]  /*0790*/  NOP ;  /* 0x0000000000007918 */ /* 0x000fe20000000000 */
[----:B------:R-:W-:Y:S02]  /*07a0*/  LOP3.LUT R24, R24, R7, RZ, 0xc0, !PT ;  /* 0x0000000718187212 */ /* 0x000fe400078ec0ff */
[----:B------:R-:W-:Y:S01]  /*07b0*/  SEL R17, R17, 0x2, P6 ;  /* 0x0000000211117807 */ /* 0x000fe20003000000 */
[----:B0-----:R-:W-:Y:S06]  /*07c0*/  @!P2 BRA `(.L_x_3) ;  /* 0x000000000008a947 */ /* 0x001fec0003800000 */
[----:B-12-4-:R-:W-:Y:S01]  /*07d0*/  UCGABAR_ARV ;  /* 0x00000000000079c7 */ /* 0x016fe20008000000 */
[----:B------:R-:W-:Y:S05]  /*07e0*/  BRA `(.L_x_4) ;  /* 0x0000000000047947 */ /* 0x000fea0003800000 */
.L_x_3:
[----:B-12-4-:R-:W-:Y:S01]  /*07f0*/  NOP ;  /* 0x0000000000007918 */ /* 0x016fe20000000000 */
.L_x_4:
[----:B------:R-:W0:Y:S01]  /*0800*/  LDC R22, c[0x0][0x65c] ;  /* 0x00019700ff167b82 */ /* 0x000e220000000800 */
[----:B------:R-:W-:Y:S02]  /*0810*/  IMAD.U32 R6, RZ, RZ, UR8 ;  /* 0x00000008ff067e24 */ /* 0x000fe4000f8e00ff */
[----:B------:R-:W-:Y:S01]  /*0820*/  IMAD.MOV.U32 R7, RZ, RZ, RZ ;  /* 0x000000ffff077224 */ /* 0x000fe200078e00ff */
[----:B0-----:R-:W-:-:S04]  /*0830*/  ISETP.NE.AND P1, PT, R22, 0x1, PT ;  /* 0x000000011600780c */ /* 0x001fc80003f25270 */
[----:B------:R-:W-:-:S09]  /*0840*/  P2R R3, PR, RZ, 0x2 ;  /* 0x00000002ff037803 */ /* 0x000fd20000000000 */
[----:B------:R-:W0:Y:S01]  /*0850*/  @P1 LDC R19, c[0x0][0x10] ;  /* 0x00000400ff131b82 */ /* 0x000e220000000800 */
[----:B------:R-:W-:Y:S02]  /*0860*/  @P1 IMAD.MOV.U32 R3, RZ, RZ, RZ ;  /* 0x000000ffff031224 */ /* 0x000fe400078e00ff */
[----:B------:R-:W-:-:S05]  /*0870*/  @P1 IMAD.MOV.U32 R11, RZ, RZ, RZ ;  /* 0x000000ffff0b1224 */ /* 0x000fca00078e00ff */
[----:B------:R-:W1:Y:S01]  /*0880*/  @!P1 LDC R9, c[0x0][0xc] ;  /* 0x00000300ff099b82 */ /* 0x000e620000000800 */
[----:B0-----:R-:W-:-:S04]  /*0890*/  @P1 IMAD.WIDE.U32 R18, R19, UR8, R2 ;  /* 0x0000000813121c25 */ /* 0x001fc8000f8e0002 */
[----:B------:R-:W-:Y:S02]  /*08a0*/  @P1 IMAD.IADD R19, R19, 0x1, R11 ;  /* 0x0000000113131824 */ /* 0x000fe400078e020b */
[----:B-1----:R-:W-:-:S04]  /*08b0*/  @!P1 IMAD.WIDE.U32 R6, R2, R9, R6 ;  /* 0x0000000902069225 */ /* 0x002fc800078e0006 */
[----:B------:R-:W-:Y:S02]  /*08c0*/  @!P1 IMAD.MOV.U32 R18, RZ, RZ, R6 ;  /* 0x000000ffff129224 */ /* 0x000fe400078e0006 */
[----:B------:R-:W-:Y:S01]  /*08d0*/  @!P1 IMAD.MOV.U32 R19, RZ, RZ, R7 ;  /* 0x000000ffff139224 */ /* 0x000fe200078e0007 */
[----:B------:R-:W-:Y:S06]  /*08e0*/  @!P2 BRA `(.L_x_5) ;  /* 0x00000000000ca947 */ /* 0x000fec0003800000 */
[----:B------:R-:W-:Y:S01]  /*08f0*/  UCGABAR_WAIT ;  /* 0x0000000000007dc7 */ /* 0x000fe20008000000 */
[----:B------:R-:W-:Y:S01]  /*0900*/  CCTL.IVALL ;  /* 0x00000000ff00798f */ /* 0x000fe20002000000 */
[----:B------:R-:W-:Y:S05]  /*0910*/  BRA `(.L_x_6) ;  /* 0x0000000000047947 */ /* 0x000fea0003800000 */
.L_x_5:
[----:B------:R-:W-:Y:S06]  /*0920*/  BAR.SYNC.DEFER_BLOCKING 0x0 ;  /* 0x0000000000007b1d */ /* 0x000fec0000010000 */
.L_x_6:
[----:B------:R-:W-:Y:S05]  /*0930*/  @!P3 BRA `(.L_x_7) ;  /* 0x000000300044b947 */ /* 0x000fea0003800000 */
[----:B------:R-:W-:-:S13]  /*0940*/  ISETP.GT.U32.AND P0, PT, R8, 0x1, PT ;  /* 0x000000010800780c */ /* 0x000fda0003f04070 */
[----:B------:R-:W-:Y:S05]  /*0950*/  @P0 EXIT ;  /* 0x000000000000094d */ /* 0x000fea0003800000 */
[----:B------:R-:W-:Y:S01]  /*0960*/  ULDC.64 UR4, c[0x0][0x650] ;  /* 0x0001940000047ab9 */ /* 0x000fe20000000a00 */
[----:B------:R-:W-:Y:S01]  /*0970*/  PRMT R0, RZ, 0x7610, R0 ;  /* 0x00007610ff007816 */ /* 0x000fe20000000000 */
[----:B------:R-:W-:Y:S01]  /*0980*/  IMAD.MOV.U32 R37, RZ, RZ, -0x1 ;  /* 0xffffffffff257424 */ /* 0x000fe200078e00ff */
[----:B------:R-:W-:Y:S01]  /*0990*/  ISETP.GE.U32.AND P0, PT, R18, UR4, PT ;  /* 0x0000000412007c0c */ /* 0x000fe2000bf06070 */
[----:B------:R-:W-:Y:S02]  /*09a0*/  IMAD.MOV.U32 R36, RZ, RZ, -0x1 ;  /* 0xffffffffff247424 */ /* 0x000fe400078e00ff */
[----:B------:R-:W-:Y:S01]  /*09b0*/  IMAD.MOV.U32 R39, RZ, RZ, -0x1 ;  /* 0xffffffffff277424 */ /* 0x000fe200078e00ff */
[----:B------:R-:W-:-:S13]  /*09c0*/  ISETP.GE.U32.AND.EX P0, PT, R19, UR5, PT, P0 ;  /* 0x0000000513007c0c */ /* 0x000fda000bf06100 */
[----:B------:R-:W-:Y:S05]  /*09d0*/  @P0 BRA `(.L_x_8) ;  /* 0x0000000400280947 */ /* 0x000fea0003800000 */
[----:B------:R-:W0:Y:S01]  /*09e0*/  LDC.64 R20, c[0x0][0x628] ;  /* 0x00018a00ff147b82 */ /* 0x000e220000000a00 */
[----:B------:R-:W-:Y:S02]  /*09f0*/  IMAD.MOV.U32 R6, RZ, RZ, R18 ;  /* 0x000000ffff067224 */ /* 0x000fe400078e0012 */
[----:B------:R-:W-:-:S05]  /*0a00*/  IMAD.MOV.U32 R7, RZ, RZ, R19 ;  /* 0x000000ffff077224 */ /* 0x000fca00078e0013 */
[----:B------:R-:W1:Y:S08]  /*0a10*/  LDC R0, c[0x0][0x630] ;  /* 0x00018c00ff007b82 */ /* 0x000e700000000800 */
[----:B------:R-:W2:Y:S01]  /*0a20*/  LDC.64 R26, c[0x0][0x620] ;  /* 0x00018800ff1a7b82 */ /* 0x000ea20000000a00 */
[----:B0-----:R-:W-:-:S04]  /*0a30*/  ISETP.NE.U32.AND P0, PT, R20, RZ, PT ;  /* 0x000000ff1400720c */ /* 0x001fc80003f05070 */
[----:B------:R-:W-:-:S13]  /*0a40*/  ISETP.NE.AND.EX P0, PT, R21, RZ, PT, P0 ;  /* 0x000000ff1500720c */ /* 0x000fda0003f05300 */
[----:B-12---:R-:W-:Y:S05]  /*0a50*/  @!P0 BRA `(.L_x_9) ;  /* 0x0000000000288947 */ /* 0x006fea0003800000 */
[----:B------:R-:W0:Y:S02]  /*0a60*/  LDC R11, c[0x0][0x634] ;  /* 0x00018d00ff0b7b82 */ /* 0x000e240000000800 */
[----:B0-----:R-:W-:-:S05]  /*0a70*/  IADD3 R11, P0, R18, R11, RZ ;  /* 0x0000000b120b7210 */ /* 0x001fca0007f1e0ff */
[----:B------:R-:W-:-:S04]  /*0a80*/  IMAD.X R13, RZ, RZ, R19, P0 ;  /* 0x000000ffff0d7224 */ /* 0x000fc800000e0613 */
[----:B------:R-:W-:-:S04]  /*0a90*/  IMAD.WIDE.U32 R6, R13, R20, RZ ;  /* 0x000000140d067225 */ /* 0x000fc800078e00ff */
[----:B------:R-:W-:-:S04]  /*0aa0*/  IMAD.WIDE.U32 R8, P0, R11, R21, R6 ;  /* 0x000000150b087225 */ /* 0x000fc80007800006 */
[----:B------:R-:W-:-:S04]  /*0ab0*/  IMAD.WIDE.U32 R6, R11, R20, RZ ;  /* 0x000000140b067225 */ /* 0x000fc800078e00ff */
[----:B------:R-:W-:Y:S01]  /*0ac0*/  IMAD.X R11, RZ, RZ, RZ, P0 ;  /* 0x000000ffff0b7224 */ /* 0x000fe200000e06ff */
[----:B------:R-:W-:Y:S01]  /*0ad0*/  IADD3 RZ, P0, R7, R8, RZ ;  /* 0x0000000807ff7210 */ /* 0x000fe20007f1e0ff */
[----:B------:R-:W-:-:S04]  /*0ae0*/  IMAD.MOV.U32 R10, RZ, RZ, R9 ;  /* 0x000000ffff0a7224 */ /* 0x000fc800078e0009 */
[----:B------:R-:W-:-:S08]  /*0af0*/  IMAD.WIDE.U32.X R6, R13, R21, R10, P0 ;  /* 0x000000150d067225 */ /* 0x000fd000000e040a */
.L_x_9:
[----:B------:R-:W0:Y:S01]  /*0b00*/  LDC.64 R28, c[0x0][0x640] ;  /* 0x00019000ff1c7b82 */ /* 0x000e220000000a00 */
[-CC-:B------:R-:W-:Y:S01]  /*0b10*/  SHF.R.U64 R39, R6, R0.reuse, R7.reuse ;  /* 0x0000000006277219 */ /* 0x180fe20000001207 */
[----:B------:R-:W-:Y:S01]  /*0b20*/  IMAD.MOV.U32 R21, RZ, RZ, 0x1 ;  /* 0x00000001ff157424 */ /* 0x000fe200078e00ff */
[----:B------:R-:W-:Y:S02]  /*0b30*/  SHF.R.U32.HI R0, RZ, R0, R7 ;  /* 0x00000000ff007219 */ /* 0x000fe40000011607 */
[----:B------:R-:W-:-:S03]  /*0b40*/  IADD3 R3, P0, RZ, -R39, RZ ;  /* 0x80000027ff037210 */ /* 0x000fc60007f1e0ff */
[----:B------:R-:W1:Y:S02]  /*0b50*/  LDC R8, c[0x0][0x618] ;  /* 0x00018600ff087b82 */ /* 0x000e640000000800 */
[----:B------:R-:W-:-:S04]  /*0b60*/  IMAD.X R7, RZ, RZ, ~R0, P0 ;  /* 0x000000ffff077224 */ /* 0x000fc800000e0e00 */
[-C--:B------:R-:W-:Y:S02]  /*0b70*/  IMAD R0, R7, R26.reuse, RZ ;  /* 0x0000001a07007224 */ /* 0x080fe400078e02ff */
[----:B------:R-:W2:Y:S01]  /*0b80*/  LDC R12, c[0x0][0x608] ;  /* 0x00018200ff0c7b82 */ /* 0x000ea20000000800 */
[----:B------:R-:W-:-:S04]  /*0b90*/  IMAD.WIDE.U32 R6, R3, R26, R18 ;  /* 0x0000001a03067225 */ /* 0x000fc800078e0012 */
[----:B------:R-:W-:Y:S02]  /*0ba0*/  IMAD R3, R3, R27, R0 ;  /* 0x0000001b03037224 */ /* 0x000fe400078e0200 */
[----:B------:R-:W-:Y:S01]  /*0bb0*/  IMAD R27, R5, R14, R2 ;  /* 0x0000000e051b7224 */ /* 0x000fe200078e0202 */
[----:B------:R-:W3:Y:S01]  /*0bc0*/  LDC R20, c[0x0][0x658] ;  /* 0x00019600ff147b82 */ /* 0x000ee20000000800 */
[----:B------:R-:W-:Y:S01]  /*0bd0*/  IMAD.IADD R3, R7, 0x1, R3 ;  /* 0x0000000107037824 */ /* 0x000fe200078e0203 */
[----:B0-----:R-:W-:Y:S01]  /*0be0*/  ISETP.NE.U32.AND P0, PT, R28, RZ, PT ;  /* 0x000000ff1c00720c */ /* 0x001fe20003f05070 */
[----:B------:R-:W-:-:S03]  /*0bf0*/  IMAD.MOV.U32 R7, RZ, RZ, -0x1 ;  /* 0xffffffffff077424 */ /* 0x000fc600078e00ff */
[----:B------:R-:W-:Y:S02]  /*0c00*/  ISETP.NE.AND.EX P0, PT, R29, RZ, PT, P0 ;  /* 0x000000ff1d00720c */ /* 0x000fe40003f05300 */
[----:B------:R-:W0:Y:S01]  /*0c10*/  LDC R37, c[0x0][0x600] ;  /* 0x00018000ff257b82 */ /* 0x000e220000000800 */
[-CC-:B-1----:R-:W-:Y:S02]  /*0c20*/  SHF.R.U64 R10, R6, R8.reuse, R3.reuse ;  /* 0x00000008060a7219 */ /* 0x182fe40000001203 */
[----:B------:R-:W-:-:S05]  /*0c30*/  SHF.R.U32.HI R3, RZ, R8, R3 ;  /* 0x00000008ff037219 */ /* 0x000fca0000011603 */
[----:B------:R-:W1:Y:S01]  /*0c40*/  LDC R13, c[0x0][0x648] ;  /* 0x00019200ff0d7b82 */ /* 0x000e620000000800 */
[-CC-:B--2---:R-:W-:Y:S02]  /*0c50*/  SHF.R.U64 R26, R10, R12.reuse, R3.reuse ;  /* 0x0000000c0a1a7219 */ /* 0x184fe40000001203 */
[----:B------:R-:W-:-:S05]  /*0c60*/  SHF.R.U32.HI R3, RZ, R12, R3 ;  /* 0x0000000cff037219 */ /* 0x000fca0000011603 */
[----:B------:R-:W2:Y:S01]  /*0c70*/  LDC R15, c[0x0][0x638] ;  /* 0x00018e00ff0f7b82 */ /* 0x000ea20000000800 */
[-CC-:B---3--:R-:W-:Y:S02]  /*0c80*/  SHF.R.U64 R12, R26, R20.reuse, R3.reuse ;  /* 0x000000141a0c7219 */ /* 0x188fe40000001203 */
[-C--:B------:R-:W-:Y:S02]  /*0c90*/  SHF.L.U32 R0, R7, R20.reuse, RZ ;  /* 0x0000001407007219 */ /* 0x080fe400000006ff */
[----:B------:R-:W-:Y:S01]  /*0ca0*/  SHF.R.U32.HI R3, RZ, R20, R3 ;  /* 0x00000014ff037219 */ /* 0x000fe20000011603 */
[----:B------:R-:W-:Y:S01]  /*0cb0*/  IMAD.MOV.U32 R2, RZ, RZ, R12 ;  /* 0x000000ffff027224 */ /* 0x000fe200078e000c */
[----:B------:R-:W-:Y:S01]  /*0cc0*/  LOP3.LUT R5, RZ, R0, RZ, 0x33, !PT ;  /* 0x00000000ff057212 */ /* 0x000fe200078e33ff */
[----:B------:R-:W3:Y:S01]  /*0cd0*/  LDC R25, c[0x0][0x610] ;  /* 0x00018400ff197b82 */ /* 0x000ee20000000800 */
[----:B------:R-:W-:Y:S05]  /*0ce0*/  @!P0 BRA `(.L_x_10) ;  /* 0x0000000000288947 */ /* 0x000fea0003800000 */
[----:B------:R-:W4:Y:S02]  /*0cf0*/  LDC R9, c[0x0][0x64c] ;  /* 0x00019300ff097b82 */ /* 0x000f240000000800 */
[----:B----4-:R-:W-:-:S05]  /*0d00*/  IADD3 R9, P0, R12, R9, RZ ;  /* 0x000000090c097210 */ /* 0x010fca0007f1e0ff */
        /* <DEDUP_REMOVED lines=8> */
.L_x_10:
[----:B-1----:R-:W-:Y:S01]  /*0d90*/  SHF.R.U64 R2, R2, R13, R3 ;  /* 0x0000000d02027219 */ /* 0x002fe20000001203 */
[----:B0-----:R-:W-:Y:S01]  /*0da0*/  VIADD R3, R37, 0xffffffff ;  /* 0xffffffff25037836 */ /* 0x001fe20000000000 */
[----:B------:R-:W-:Y:S02]  /*0db0*/  SHF.L.U32 R0, R21, R20, RZ ;  /* 0x0000001415007219 */ /* 0x000fe400000006ff */
[----:B------:R-:W-:Y:S01]  /*0dc0*/  LOP3.LUT R5, R26, R5, RZ, 0xc0, !PT ;  /* 0x000000051a057212 */ /* 0x000fe200078ec0ff */
[----:B------:R-:W-:Y:S01]  /*0dd0*/  IMAD.MOV R6, RZ, RZ, -R2 ;  /* 0x000000ffff067224 */ /* 0x000fe200078e0a02 */
[----:B------:R-:W-:Y:S02]  /*0de0*/  SEL R4, R4, R27, !P1 ;  /* 0x0000001b04047207 */ /* 0x000fe40004800000 */
[----:B------:R-:W-:Y:S01]  /*0df0*/  LOP3.LUT R3, R10, R3, RZ, 0xc0, !PT ;  /* 0x000000030a037212 */ /* 0x000fe200078ec0ff */
[----:B------:R-:W-:Y:S02]  /*0e00*/  IMAD R5, R0, R2, R5 ;  /* 0x0000000200057224 */ /* 0x000fe400078e0205 */
[----:B--2---:R-:W-:-:S02]  /*0e10*/  IMAD R0, R6, R15, R12 ;  /* 0x0000000f06007224 */ /* 0x004fc400078e020c */
[----:B---3--:R-:W-:Y:S02]  /*0e20*/  IMAD R4, R5, R25, R4 ;  /* 0x0000001905047224 */ /* 0x008fe400078e0204 */
[----:B------:R-:W-:Y:S02]  /*0e30*/  IMAD R37, R0, R37, R3 ;  /* 0x0000002500257224 */ /* 0x000fe400078e0203 */
[----:B------:R-:W-:-:S03]  /*0e40*/  IMAD.MOV.U32 R2, RZ, RZ, 0x1 ;  /* 0x00000001ff027424 */ /* 0x000fc600078e00ff */
[----:B------:R-:W-:Y:S02]  /*0e50*/  SEL R36, R37, R4, !P1 ;  /* 0x0000000425247207 */ /* 0x000fe40004800000 */
[----:B------:R-:W-:Y:S02]  /*0e60*/  PRMT R0, R2, 0x7610, R0 ;  /* 0x0000761002007816 */ /* 0x000fe40000000000 */
[----:B------:R-:W-:-:S07]  /*0e70*/  SEL R37, R4, R37, !P1 ;  /* 0x0000002504257207 */ /* 0x000fce0004800000 */
.L_x_8:
[----:B------:R-:W-:-:S08]  /*0e80*/  NOP ;  /* 0x0000000000007918 */ /* 0x000fd00000000000 */
[----:B------:R-:W0:Y:S02]  /*0e90*/  USETMAXREG.TRY_ALLOC.CTAPOOL UP0, 0xe8 ;  /* 0x000000e8000079c8 */ /* 0x000e240008000600 */
[----:B0-----:R-:W-:-:S13]  /*0ea0*/  PLOP3.LUT P0, PT, PT, PT, UP0, 0x80, 0x0 ;  /* 0x000000000000781c */ /* 0x001fda0003f0f008 */
[----:B------:R-:W-:Y:S05]  /*0eb0*/  @!P0 BRA `(.L_x_8) ;  /* 0xfffffffc00f08947 */ /* 0x000fea000383ffff */
[----:B------:R-:W-:Y:S01]  /*0ec0*/  ULDC.64 UR4, c[0x0][0x598] ;  /* 0x0001660000047ab9 */ /* 0x000fe20000000a00 */
[----:B------:R-:W-:Y:S01]  /*0ed0*/  ULDC.64 UR36, c[0x0][0x208] ;  /* 0x0000820000247ab9 */ /* 0x000fe20000000a00 */
[----:B------:R-:W-:-:S04]  /*0ee0*/  ISETP.NE.U32.AND P0, PT, RZ, UR4, PT ;  /* 0x00000004ff007c0c */ /* 0x000fc8000bf05070 */
[----:B------:R-:W-:-:S13]  /*0ef0*/  ISETP.NE.AND.EX P0, PT, RZ, UR5, PT, P0 ;  /* 0x00000005ff007c0c */ /* 0x000fda000bf05300 */
[----:B------:R-:W-:Y:S05]  /*0f00*/  @!P0 BRA `(.L_x_11) ;  /* 0x00000000001c8947 */ /* 0x000fea0003800000 */
[----:B------:R-:W0:Y:S02]  /*0f10*/  LDC.64 R2, c[0x0][0x598] ;  /* 0x00016600ff027b82 */ /* 0x000e240000000a00 */
[----:B0-----:R-:W2:Y:S02]  /*0f20*/  LDG.E.64 R2, desc[UR36][R2.64] ;  /* 0x0000002402027981 */ /* 0x001ea4000c1e1b00 */
[----:B--2---:R-:W-:-:S04]  /*0f30*/  ISETP.NE.U32.AND P0, PT, R2, RZ, PT ;  /* 0x000000ff0200720c */ /* 0x004fc80003f05070 */
[----:B------:R-:W-:-:S13]  /*0f40*/  ISETP.NE.AND.EX P0, PT, R3, RZ, PT, P0 ;  /* 0x000000ff0300720c */ /* 0x000fda0003f05300 */
[----:B------:R-:W-:Y:S05]  /*0f50*/  @!P0 BRA `(.L_x_11) ;  /* 0x0000000000088947 */ /* 0x000fea0003800000 */
[----:B------:R0:W5:Y:S01]  /*0f60*/  LD.E R25, desc[UR36][R2.64] ;  /* 0x0000002402197980 */ /* 0x000162000c101900 */
[----:B------:R-:W-:Y:S05]  /*0f70*/  BRA `(.L_x_12) ;  /* 0x0000000000247947 */ /* 0x000fea0003800000 */
.L_x_11:
[----:B------:R-:W-:Y:S02]  /*0f80*/  ULDC.64 UR4, c[0x0][0x588] ;  /* 0x0001620000047ab9 */ /* 0x000fe40000000a00 */
[----:B------:R-:W-:-:S04]  /*0f90*/  ISETP.NE.U32.AND P0, PT, RZ, UR4, PT ;  /* 0x00000004ff007c0c */ /* 0x000fc8000bf05070 */
[----:B------:R-:W-:-:S13]  /*0fa0*/  ISETP.NE.AND.EX P0, PT, RZ, UR5, PT, P0 ;  /* 0x00000005ff007c0c */ /* 0x000fda000bf05300 */
[----:B------:R-:W-:Y:S05]  /*0fb0*/  @!P0 BRA `(.L_x_13) ;  /* 0x00000000000c8947 */ /* 0x000fea0003800000 */
[----:B------:R-:W0:Y:S02]  /*0fc0*/  LDC.64 R2, c[0x0][0x588] ;  /* 0x00016200ff027b82 */ /* 0x000e240000000a00 */
[----:B0-----:R1:W5:Y:S01]  /*0fd0*/  LDG.E R25, desc[UR36][R2.64] ;  /* 0x0000002402197981 */ /* 0x001362000c1e1900 */
[----:B------:R-:W-:Y:S05]  /*0fe0*/  BRA `(.L_x_12) ;  /* 0x0000000000087947 */ /* 0x000fea0003800000 */
.L_x_13:
[----:B------:R-:W-:Y:S02]  /*0ff0*/  ULDC UR4, c[0x0][0x580] ;  /* 0x0001600000047ab9 */ /* 0x000fe40000000800 */
[----:B------:R-:W-:-:S07]  /*1000*/  IMAD.U32 R25, RZ, RZ, UR4 ;  /* 0x00000004ff197e24 */ /* 0x000fce000f8e00ff */
.L_x_12:
[----:B------:R-:W-:Y:S02]  /*1010*/  ULDC.64 UR4, c[0x0][0x5a0] ;  /* 0x0001680000047ab9 */ /* 0x000fe40000000a00 */
[----:B------:R-:W-:-:S04]  /*1020*/  ISETP.NE.U32.AND P0, PT, RZ, UR4, PT ;  /* 0x00000004ff007c0c */ /* 0x000fc8000bf05070 */
[----:B------:R-:W-:-:S13]  /*1030*/  ISETP.NE.AND.EX P0, PT, RZ, UR5, PT, P0 ;  /* 0x00000005ff007c0c */ /* 0x000fda000bf05300 */
[----:B------:R-:W-:Y:S05]  /*1040*/  @!P0 BRA `(.L_x_14) ;  /* 0x00000000001c8947 */ /* 0x000fea0003800000 */
[----:B01----:R-:W0:Y:S02]  /*1050*/  LDC.64 R2, c[0x0][0x5a0] ;  /* 0x00016800ff027b82 */ /* 0x003e240000000a00 */
[----:B0-----:R-:W2:Y:S02]  /*1060*/  LDG.E.64 R2, desc[UR36][R2.64] ;  /* 0x0000002402027981 */ /* 0x001ea4000c1e1b00 */
[----:B--2---:R-:W-:-:S04]  /*1070*/  ISETP.NE.U32.AND P0, PT, R2, RZ, PT ;  /* 0x000000ff0200720c */ /* 0x004fc80003f05070 */
[----:B------:R-:W-:-:S13]  /*1080*/  ISETP.NE.AND.EX P0, PT, R3, RZ, PT, P0 ;  /* 0x000000ff0300720c */ /* 0x000fda0003f05300 */
[----:B------:R-:W-:Y:S05]  /*1090*/  @!P0 BRA `(.L_x_14) ;  /* 0x0000000000088947 */ /* 0x000fea0003800000 */
[----:B------:R0:W5:Y:S01]  /*10a0*/  LD.E R26, desc[UR36][R2.64] ;  /* 0x00000024021a7980 */ /* 0x000162000c101900 */
[----:B------:R-:W-:Y:S05]  /*10b0*/  BRA `(.L_x_15) ;  /* 0x0000000000247947 */ /* 0x000fea0003800000 */
.L_x_14:
[----:B------:R-:W-:Y:S02]  /*10c0*/  ULDC.64 UR4, c[0x0][0x590] ;  /* 0x0001640000047ab9 */ /* 0x000fe40000000a00 */
[----:B------:R-:W-:-:S04]  /*10d0*/  ISETP.NE.U32.AND P0, PT, RZ, UR4, PT ;  /* 0x00000004ff007c0c */ /* 0x000fc8000bf05070 */
[----:B------:R-:W-:-:S13]  /*10e0*/  ISETP.NE.AND.EX P0, PT, RZ, UR5, PT, P0 ;  /* 0x00000005ff007c0c */ /* 0x000fda000bf05300 */
[----:B------:R-:W-:Y:S05]  /*10f0*/  @!P0 BRA `(.L_x_16) ;  /* 0x00000000000c8947 */ /* 0x000fea0003800000 */
[----:B------:R-:W2:Y:S02]  /*1100*/  LDC.64 R26, c[0x0][0x590] ;  /* 0x00016400ff1a7b82 */ /* 0x000ea40000000a00 */
[----:B--2---:R2:W5:Y:S01]  /*1110*/  LDG.E R26, desc[UR36][R26.64] ;  /* 0x000000241a1a7981 */ /* 0x004562000c1e1900 */
[----:B------:R-:W-:Y:S05]  /*1120*/  BRA `(.L_x_15) ;  /* 0x0000000000087947 */ /* 0x000fea0003800000 */
.L_x_16:
[----:B------:R-:W-:Y:S02]  /*1130*/  ULDC UR4, c[0x0][0x584] ;  /* 0x0001610000047ab9 */ /* 0x000fe40000000800 */
[----:B------:R-:W-:-:S07]  /*1140*/  IMAD.U32 R26, RZ, RZ, UR4 ;  /* 0x00000004ff1a7e24 */ /* 0x000fce000f8e00ff */
.L_x_15:
[----:B------:R-:W-:-:S13]  /*1150*/  LOP3.LUT P0, RZ, R0, 0xff, RZ, 0xc0, !PT ;  /* 0x000000ff00ff7812 */ /* 0x000fda000780c0ff */
[----:B------:R-:W-:Y:S05]  /*1160*/  @!P0 EXIT ;  /* 0x000000000000894d */ /* 0x000fea0003800000 */
[----:B------:R-:W-:Y:S01]  /*1170*/  ULDC UR4, c[0x0][0x28c] ;  /* 0x0000a30000047ab9 */ /* 0x000fe20000000800 */
[----:B------:R-:W-:Y:S01]  /*1180*/  LOP3.LUT R48, R17, 0x1, RZ, 0xfc, !PT ;  /* 0x0000000111307812 */ /* 0x000fe200078efcff */
[----:B------:R-:W-:Y:S01]  /*1190*/  UIADD3 UR4, UR4, 0xff, URZ ;  /* 0x000000ff04047890 */ /* 0x000fe2000fffe03f */
[----:B------:R-:W-:Y:S01]  /*11a0*/  UMOV UR38, URZ ;  /* 0x0000003f00267c82 */ /* 0x000fe20008000000 */
[----:B------:R-:W-:Y:S02]  /*11b0*/  UMOV UR39, URZ ;  /* 0x0000003f00277c82 */ /* 0x000fe40008000000 */
[----:B------:R-:W-:-:S04]  /*11c0*/  USHF.R.S32.HI UR5, URZ, 0x1f, UR4 ;  /* 0x0000001f3f057899 */ /* 0x000fc80008011404 */
[----:B------:R-:W-:-:S04]  /*11d0*/  ULEA.HI UR5, UR5, UR4, URZ, 0x8 ;  /* 0x0000000405057291 */ /* 0x000fc8000f8f403f */
[----:B------:R-:W-:-:S12]  /*11e0*/  USHF.R.S32.HI UR40, URZ, 0x8, UR5 ;  /* 0x000000083f287899 */ /* 0x000fd80008011405 */
.L_x_54:
[----:B------:R-:W-:Y:S01]  /*11f0*/  LOP3.LUT R0, R16, 0x80, RZ, 0xc0, !PT ;  /* 0x0000008010007812 */ /* 0x000fe200078ec0ff */
[----:B---3--:R-:W3:Y:S01]  /*1200*/  S2UR UR7, SR_CgaCtaId ;  /* 0x00000000000779c3 */ /* 0x008ee20000008800 */
[----:B------:R-:W-:Y:S02]  /*1210*/  UMOV UR6, 0x400 ;  /* 0x0000040000067882 */ /* 0x000fe40000000000 */
[----:B------:R-:W-:-:S06]  /*1220*/  SHF.R.U32.HI R0, RZ, 0x7, R0 ;  /* 0x00000007ff007819 */ /* 0x000fcc0000011600 */
[----:B----4-:R-:W4:Y:S01]  /*1230*/  SHFL.IDX PT, R0, R0, RZ, 0x1f ;  /* 0x00001fff00007589 */ /* 0x010f2200000e0000 */
[----:B---3--:R-:W-:Y:S01]  /*1240*/  ULEA UR6, UR7, UR6, 0x18 ;  /* 0x0000000607067291 */ /* 0x008fe2000f8ec03f */
[----:B----4-:R-:W-:-:S13]  /*1250*/  R2UR UR4, R0 ;  /* 0x00000000000472ca */ /* 0x010fda00000e0000 */
[----:B------:R-:W-:-:S04]  /*1260*/  ULEA.HI UR5, UR4, UR4, URZ, 0x1 ;  /* 0x0000000404057291 */ /* 0x000fc8000f8f083f */
[----:B------:R-:W-:-:S04]  /*1270*/  ULOP3.LUT UR5, UR5, 0x7fffe, URZ, 0xc0, !UPT ;  /* 0x0007fffe05057892 */ /* 0x000fc8000f8ec03f */
[----:B------:R-:W-:-:S03]  /*1280*/  UIADD3 UR5, UR4, -UR5, URZ ;  /* 0x8000000504057290 */ /* 0x000fc6000fffe03f */
[----:B------:R-:W-:Y:S01]  /*1290*/  ULDC UR4, c[0x0][0x28c] ;  /* 0x0000a30000047ab9 */ /* 0x000fe20000000800 */
[----:B------:R-:W-:Y:S01]  /*12a0*/  ULEA UR5, UR5, UR6, 0xd ;  /* 0x0000000605057291 */ /* 0x000fe2000f8e683f */
[----:B------:R-:W-:-:S03]  /*12b0*/  ISETP.LT.AND P0, PT, RZ, UR4, PT ;  /* 0x00000004ff007c0c */ /* 0x000fc6000bf01270 */
[----:B------:R-:W-:-:S04]  /*12c0*/  UIADD3 UR5, UR5, 0x100, URZ ;  /* 0x0000010005057890 */ /* 0x000fc8000fffe03f */
[----:B------:R-:W-:-:S04]  /*12d0*/  USHF.R.U32.HI UR5, URZ, 0x4, UR5 ;  /* 0x000000043f057899 */ /* 0x000fc80008011605 */
[----:B------:R-:W-:Y:S02]  /*12e0*/  ULOP3.LUT UR41, UR5, 0x3fff, URZ, 0xc0, !UPT ;  /* 0x00003fff05297892 */ /* 0x000fe4000f8ec03f */
[----:B------:R-:W-:Y:S10]  /*12f0*/  @P0 BRA `(.L_x_17) ;  /* 0x0000000000400947 */ /* 0x000ff40003800000 */
[----:B------:R-:W-:Y:S01]  /*1300*/  MOV R0, 0x0 ;  /* 0x0000000000007802 */ /* 0x000fe20000000f00 */
[----:B------:R-:W-:Y:S01]  /*1310*/  ULDC.64 UR4, c[0x4][0x68] ;  /* 0x01001a0000047ab9 */ /* 0x000fe20000000a00 */
[----:B------:R-:W-:Y:S01]  /*1320*/  ULDC.64 UR6, c[0x4][0x8] ;  /* 0x0100020000067ab9 */ /* 0x000fe20000000a00 */
[----:B------:R-:W-:Y:S01]  /*1330*/  IMAD.U32 R4, RZ, RZ, UR4 ;  /* 0x00000004ff047e24 */ /* 0x000fe2000f8e00ff */
[----:B01----:R0:W1:Y:S01]  /*1340*/  LDC.64 R2, c[0x4][R0] ;  /* 0x0100000000027b82 */ /* 0x0030620000000a00 */
[----:B------:R-:W-:Y:S01]  /*1350*/  IMAD.U32 R5, RZ, RZ, UR5 ;  /* 0x00000005ff057e24 */ /* 0x000fe2000f8e00ff */
[----:B------:R-:W-:Y:S01]  /*1360*/  ULDC.64 UR4, c[0x4][0x70] ;  /* 0x01001c0000047ab9 */ /* 0x000fe20000000a00 */
[----:B------:R-:W-:Y:S02]  /*1370*/  IMAD.U32 R10, RZ, RZ, UR6 ;  /* 0x00000006ff0a7e24 */ /* 0x000fe4000f8e00ff */
[----:B------:R-:W-:Y:S02]  /*1380*/  IMAD.U32 R6, RZ, RZ, UR4 ;  /* 0x00000004ff067e24 */ /* 0x000fe4000f8e00ff */
[----:B------:R-:W-:-:S02]  /*1390*/  IMAD.U32 R7, RZ, RZ, UR5 ;  /* 0x00000005ff077e24 */ /* 0x000fc4000f8e00ff */
[----:B------:R-:W-:Y:S02]  /*13a0*/  IMAD.U32 R11, RZ, RZ, UR7 ;  /* 0x00000007ff0b7e24 */ /* 0x000fe4000f8e00ff */
[----:B------:R-:W-:Y:S02]  /*13b0*/  IMAD.MOV.U32 R8, RZ, RZ, 0x1e1 ;  /* 0x000001e1ff087424 */ /* 0x000fe400078e00ff */
[----:B------:R-:W-:Y:S02]  /*13c0*/  IMAD.MOV.U32 R12, RZ, RZ, 0x1 ;  /* 0x00000001ff0c7424 */ /* 0x000fe400078e00ff */
[----:B0-----:R-:W-:-:S07]  /*13d0*/  IMAD.MOV.U32 R13, RZ, RZ, RZ ;  /* 0x000000ffff0d7224 */ /* 0x001fce00078e00ff */
[----:B------:R-:W-:-:S07]  /*13e0*/  LEPC R20, `(.L_x_17) ;  /* 0x000000001014794e */ /* 0x000fce0000000000 */
[----:B-12--5:R-:W-:Y:S05]  /*13f0*/  CALL.ABS.NOINC R2 ;  /* 0x0000000002007343 */ /* 0x026fea0003c00000 */
.L_x_17:
[----:B------:R-:W-:-:S13]  /*1400*/  ISETP.NE.AND P0, PT, R48, 0x3, PT ;  /* 0x000000033000780c */ /* 0x000fda0003f05270 */
[----:B------:R-:W-:Y:S05]  /*1410*/  @!P0 BRA `(.L_x_18) ;  /* 0x0000000000048947 */ /* 0x000fea0003800000 */
[----:B------:R-:W-:Y:S01]  /*1420*/  BPT.TRAP 0x1 ;  /* 0x000000040000795c */ /* 0x000fe20000300000 */
.L_x_18:
[----:B------:R-:W3:Y:S01]  /*1430*/  S2UR UR5, SR_CgaCtaId ;  /* 0x00000000000579c3 */ /* 0x000ee20000008800 */
[----:B------:R-:W-:Y:S01]  /*1440*/  UMOV UR4, 0x400 ;  /* 0x0000040000047882 */ /* 0x000fe20000000000 */
[----:B------:R-:W-:Y:S02]  /*1450*/  IMAD.U32 R0, RZ, RZ, UR38 ;  /* 0x00000026ff007e24 */ /* 0x000fe4000f8e00ff */
[----:B01----:R-:W-:-:S03]  /*1460*/  IMAD.U32 R2, RZ, RZ, UR39 ;  /* 0x00000027ff027e24 */ /* 0x003fc6000f8e00ff */
[----:B------:R-:W-:Y:S01]  /*1470*/  SHF.L.U32 R0, R0, 0x1f, RZ ;  /* 0x0000001f00007819 */ /* 0x000fe200000006ff */
[----:B---3--:R-:W-:-:S06]  /*1480*/  ULEA UR4, UR5, UR4, 0x18 ;  /* 0x0000000405047291 */ /* 0x008fcc000f8ec03f */
[----:B------:R-:W-:-:S04]  /*1490*/  IMAD.U32 R5, RZ, RZ, UR4 ;  /* 0x00000004ff057e24 */ /* 0x000fc8000f8e00ff */
[----:B------:R-:W-:-:S04]  /*14a0*/  IMAD R3, R2, 0x8, R5 ;  /* 0x0000000802037824 */ /* 0x000fc800078e0205 */
[----:B------:R0:W1:Y:S01]  /*14b0*/  SYNCS.PHASECHK.TRANS64.TRYWAIT P1, [R3+URZ], R0 ;  /* 0x00000000030075a7 */ /* 0x000062000802017f */
[----:B------:R-:W-:Y:S05]  /*14c0*/  @!P0 BRA `(.L_x_19) ;  /* 0x0000000000048947 */ /* 0x000fea0003800000 */
[----:B------:R-:W-:Y:S01]  /*14d0*/  BPT.TRAP 0x1 ;  /* 0x000000040000795c */ /* 0x000fe20000300000 */
.L_x_19:
[----:B-1----:R-:W-:Y:S05]  /*14e0*/  @P1 BRA `(.L_x_20) ;  /* 0x0000000000081947 */ /* 0x002fea0003800000 */
[----:B------:R-:W1:Y:S02]  /*14f0*/  SYNCS.PHASECHK.TRANS64.TRYWAIT P1, [R3+URZ], R0 ;  /* 0x00000000030075a7 */ /* 0x000e64000802017f */
[----:B-1----:R-:W-:Y:S05]  /*1500*/  @!P1 BRA `(.L_x_21) ;  /* 0x0000003800d89947 */ /* 0x002fea0003800000 */
.L_x_20:
[----:B------:R-:W-:-:S04]  /*1510*/  UISETP.LT.AND UP0, UPT, UR40, 0x1, UPT ;  /* 0x000000012800788c */ /* 0x000fc8000bf01270 */
[----:B------:R-:W-:-:S06]  /*1520*/  USEL UR4, UR40, 0x1, UP0 ;  /* 0x0000000128047887 */ /* 0x000fcc0008000000 */
[----:B01----:R-:W-:Y:S01]  /*1530*/  IMAD.U32 R0, RZ, RZ, UR4 ;  /* 0x00000004ff007e24 */ /* 0x003fe2000f8e00ff */
[----:B------:R-:W-:Y:S05]  /*1540*/  WARPSYNC.ALL ;  /* 0x0000000000007948 */ /* 0x000fea0003800000 */
[----:B------:R-:W-:-:S04]  /*1550*/  IADD3 R0, -R0, UR40, RZ ;  /* 0x0000002800007c10 */ /* 0x000fc8000fffe1ff */
[----:B------:R-:W-:Y:S02]  /*1560*/  ISETP.GE.AND P1, PT, R0, 0x1, PT ;  /* 0x000000010000780c */ /* 0x000fe40003f26270 */
[----:B------:R-:W-:Y:S01]  /*1570*/  R2UR UR4, R5 ;  /* 0x00000000050472ca */ /* 0x000fe200000e0000 */
[----:B------:R-:W-:Y:S01]  /*1580*/  WARPGROUP.ARRIVE ;  /* 0x00000000000079c5 */ /* 0x000fe20000000000 */
[----:B------:R-:W-:Y:S01]  /*1590*/  UMOV UR9, 0x40000040 ;  /* 0x4000004000097882 */ /* 0x000fe20000000000 */
[----:B------:R-:W-:Y:S01]  /*15a0*/  UMOV UR11, 0x40000000 ;  /* 0x40000000000b7882 */ /* 0x000fe20000000000 */
[----:B------:R-:W-:Y:S01]  /*15b0*/  UMOV UR13, 0x40000040 ;  /* 0x40000040000d7882 */ /* 0x000fe20000000000 */
[----:B------:R-:W-:-:S08]  /*15c0*/  UMOV UR15, UR11 ;  /* 0x0000000b000f7c82 */ /* 0x000fd00008000000 */
[----:B------:R-:W-:-:S04]  /*15d0*/  UIADD3 UR4, UR4, 0x30100, URZ ;  /* 0x0003010004047890 */ /* 0x000fc8000fffe03f */
[----:B------:R-:W-:-:S04]  /*15e0*/  USHF.R.U32.HI UR4, URZ, 0x4, UR4 ;  /* 0x000000043f047899 */ /* 0x000fc80008011604 */
[----:B------:R-:W-:Y:S02]  /*15f0*/  ULOP3.LUT UR5, UR4, 0x3fff, URZ, 0xc0, !UPT ;  /* 0x00003fff04057892 */ /* 0x000fe4000f8ec03f */
[----:B------:R-:W-:Y:S02]  /*1600*/  ULOP3.LUT UR4, UR41, 0x10000, URZ, 0xfc, !UPT ;  /* 0x0001000029047892 */ /* 0x000fe4000f8efc3f */
[----:B------:R-:W-:Y:S02]  /*1610*/  ULOP3.LUT UR5, UR5, 0x10000, URZ, 0xfc, !UPT ;  /* 0x0001000005057892 */ /* 0x000fe4000f8efc3f */
[----:B------:R-:W-:Y:S02]  /*1620*/  UIMAD UR8, UR39, 0xc00, UR4 ;  /* 0x00000c00270878a4 */ /* 0x000fe4000f8e0204 */
[----:B------:R-:W-:Y:S02]  /*1630*/  ULEA UR6, UR39, UR5, 0x7 ;  /* 0x0000000527067291 */ /* 0x000fe4000f8e383f */
[----:B------:R-:W-:-:S02]  /*1640*/  UIADD3 UR12, UR8, 0x400, URZ ;  /* 0x00000400080c7890 */ /* 0x000fc4000fffe03f */
[----:B------:R-:W-:-:S03]  /*1650*/  UIADD3 UR7, UR8, 0x402, URZ ;  /* 0x0000040208077890 */ /* 0x000fc6000fffe03f */
[----:B------:R-:W-:Y:S02]  /*1660*/  UMOV UR10, UR6 ;  /* 0x00000006000a7c82 */ /* 0x000fe40008000000 */
[----:B------:R-:W-:Y:S01]  /*1670*/  IGMMA.64x8x32.S8.S8 R32, gdesc[UR8], RZ, !UPT, gsb0 ;  /* 0x00000000082079f1 */ /* 0x000fe2000c0410ff */
[----:B------:R-:W-:Y:S01]  /*1680*/  UMOV UR14, UR10 ;  /* 0x0000000a000e7c82 */ /* 0x000fe20008000000 */
[----:B------:R-:W-:Y:S01]  /*1690*/  UIADD3 UR10, UR6, 0x46, URZ ;  /* 0x00000046060a7890 */ /* 0x000fe2000fffe03f */
[----:B------:R-:W-:Y:S01]  /*16a0*/  UMOV UR9, 0x40000040 ;  /* 0x4000004000097882 */ /* 0x000fe20000000000 */
[----:B------:R-:W-:Y:S01]  /*16b0*/  UMOV UR11, 0x40000000 ;  /* 0x40000000000b7882 */ /* 0x000fe20000000000 */
[----:B------:R-:W-:Y:S02]  /*16c0*/  WARPGROUP.DEPBAR.LE gsb0, 0x0 ;  /* 0x00008000000079c5 */ /* 0x000fe40000010000 */
[----:B------:R-:W-:-:S06]  /*16d0*/  WARPGROUP.ARRIVE ;  /* 0x00000000000079c5 */ /* 0x000fcc0000000000 */
[----:B------:R-:W-:Y:S01]  /*16e0*/  IGMMA.64x8x32.S8.S8 R28, gdesc[UR12], RZ, !UPT, gsb0 ;  /* 0x000000000c1c79f1 */ /* 0x000fe2000c0410ff */
[----:B------:R-:W-:Y:S02]  /*16f0*/  UIADD3 UR12, UR8, 0x2, URZ ;  /* 0x00000002080c7890 */ /* 0x000fe4000fffe03f */
[----:B------:R-:W-:Y:S01]  /*1700*/  UIADD3 UR14, UR6, 0x2, URZ ;  /* 0x00000002060e7890 */ /* 0x000fe2000fffe03f */
[----:B------:R-:W-:Y:S01]  /*1710*/  UMOV UR13, 0x40000040 ;  /* 0x40000040000d7882 */ /* 0x000fe20000000000 */
[----:B------:R-:W-:Y:S01]  /*1720*/  UMOV UR15, 0x40000000 ;  /* 0x40000000000f7882 */ /* 0x000fe20000000000 */
[----:B------:R-:W-:Y:S02]  /*1730*/  WARPGROUP.DEPBAR.LE gsb0, 0x0 ;  /* 0x00008000000079c5 */ /* 0x000fe40000010000 */
[----:B------:R-:W-:-:S06]  /*1740*/  WARPGROUP.ARRIVE ;  /* 0x00000000000079c5 */ /* 0x000fcc0000000000 */
[----:B------:R-:W-:Y:S01]  /*1750*/  IGMMA.64x8x32.S8.S8 R32, gdesc[UR12], R32, gsb0 ;  /* 0x000000000c2079f1 */ /* 0x000fe20008041020 */
[----:B------:R-:W-:Y:S01]  /*1760*/  UMOV UR12, UR7 ;  /* 0x00000007000c7c82 */ /* 0x000fe20008000000 */
[----:B------:R-:W-:Y:S01]  /*1770*/  UMOV UR13, 0x40000040 ;  /* 0x40000040000d7882 */ /* 0x000fe20000000000 */
[----:B------:R-:W-:Y:S01]  /*1780*/  UIADD3 UR7, UR8, 0x404, URZ ;  /* 0x0000040408077890 */ /* 0x000fe2000fffe03f */
[----:B------:R-:W-:Y:S02]  /*1790*/  WARPGROUP.DEPBAR.LE gsb0, 0x0 ;  /* 0x00008000000079c5 */ /* 0x000fe40000010000 */
[----:B------:R-:W-:-:S06]  /*17a0*/  WARPGROUP.ARRIVE ;  /* 0x00000000000079c5 */ /* 0x000fcc0000000000 */
[----:B------:R-:W-:Y:S01]  /*17b0*/  IGMMA.64x8x32.S8.S8 R28, gdesc[UR12], R28, gsb0 ;  /* 0x000000000c1c79f1 */ /* 0x000fe2000804101c */
        /* <DEDUP_REMOVED lines=56> */
[----:B------:R-:W-:Y:S01]  /*1b40*/  UIADD3 UR6, UR8, 0xa06, URZ ;  /* 0x00000a0608067890 */ /* 0x000fe2000fffe03f */
[----:B------:R-:W-:Y:S02]  /*1b50*/  WARPGROUP.DEPBAR.LE gsb0, 0x0 ;  /* 0x00008000000079c5 */ /* 0x000fe40000010000 */
[----:B------:R-:W-:-:S06]  /*1b60*/  WARPGROUP.ARRIVE ;  /* 0x00000000000079c5 */ /* 0x000fcc0000000000 */
[----:B------:R-:W-:Y:S01]  /*1b70*/  IGMMA.64x8x32.S8.S8 R32, gdesc[UR12], R32, gsb0 ;  /* 0x000000000c2079f1 */ /* 0x000fe20008041020 */
[----:B------:R-:W-:Y:S01]  /*1b80*/  UMOV UR12, UR7 ;  /* 0x00000007000c7c82 */ /* 0x000fe20008000000 */
[----:B------:R-:W-:Y:S01]  /*1b90*/  UMOV UR13, 0x40000040 ;  /* 0x40000040000d7882 */ /* 0x000fe20000000000 */
[----:B------:R-:W-:-:S07]  /*1ba0*/  UIADD3 UR7, UR8, 0x606, URZ ;  /* 0x0000060608077890 */ /* 0x000fce000fffe03f */
[----:B------:R-:W-:Y:S01]  /*1bb0*/  UMOV UR8, UR7 ;  /* 0x0000000700087c82 */ /* 0x000fe20008000000 */
[----:B------:R-:W-:Y:S02]  /*1bc0*/  WARPGROUP.DEPBAR.LE gsb0, 0x0 ;  /* 0x00008000000079c5 */ /* 0x000fe40000010000 */
[----:B------:R-:W-:-:S06]  /*1bd0*/  WARPGROUP.ARRIVE ;  /* 0x00000000000079c5 */ /* 0x000fcc0000000000 */
[----:B------:R-:W-:Y:S03]  /*1be0*/  IGMMA.64x8x32.S8.S8 R28, gdesc[UR12], R28, gsb0 ;  /* 0x000000000c1c79f1 */ /* 0x000fe6000804101c */
[----:B------:R-:W-:Y:S02]  /*1bf0*/  WARPGROUP.DEPBAR.LE gsb0, 0x0 ;  /* 0x00008000000079c5 */ /* 0x000fe40000010000 */
[----:B------:R-:W-:-:S06]  /*1c00*/  WARPGROUP.ARRIVE ;  /* 0x00000000000079c5 */ /* 0x000fcc0000000000 */
[----:B------:R-:W-:Y:S01]  /*1c10*/  IGMMA.64x8x32.S8.S8 R32, gdesc[UR8], R32, gsb0 ;  /* 0x00000000082079f1 */ /* 0x000fe20008041020 */
[----:B------:R-:W-:Y:S01]  /*1c20*/  UMOV UR8, UR6 ;  /* 0x0000000600087c82 */ /* 0x000fe20008000000 */
[----:B------:R-:W-:Y:S01]  /*1c30*/  UMOV UR9, 0x40000040 ;  /* 0x4000004000097882 */ /* 0x000fe20000000000 */
[----:B------:R-:W-:Y:S02]  /*1c40*/  WARPGROUP.DEPBAR.LE gsb0, 0x0 ;  /* 0x00008000000079c5 */ /* 0x000fe40000010000 */
[----:B------:R-:W-:-:S06]  /*1c50*/  WARPGROUP.ARRIVE ;  /* 0x00000000000079c5 */ /* 0x000fcc0000000000 */
[----:B------:R-:W-:Y:S03]  /*1c60*/  IGMMA.64x8x32.S8.S8 R28, gdesc[UR8], R28, gsb0 ;  /* 0x00000000081c79f1 */ /* 0x000fe6000804101c */
[----:B------:R-:W-:Y:S02]  /*1c70*/  WARPGROUP.DEPBAR.LE gsb0, 0x0 ;  /* 0x00008000000079c5 */ /* 0x000fe40000010000 */
[----:B------:R-:W-:Y:S05]  /*1c80*/  @!P1 BRA `(.L_x_22) ;  /* 0x0000000800549947 */ /* 0x000fea0003800000 */
[----:B------:R-:W-:Y:S02]  /*1c90*/  UIADD3 UR6, UR39, 0x1, URZ ;  /* 0x0000000127067890 */ /* 0x000fe4000fffe03f */
[----:B------:R-:W-:Y:S02]  /*1ca0*/  IMAD.U32 R2, RZ, RZ, UR39 ;  /* 0x00000027ff027e24 */ /* 0x000fe4000f8e00ff */
[----:B------:R-:W-:-:S04]  /*1cb0*/  UISETP.NE.AND UP0, UPT, UR6, 0x4, UPT ;  /* 0x000000040600788c */ /* 0x000fc8000bf05270 */
[----:B------:R-:W-:Y:S02]  /*1cc0*/  USEL UR7, URZ, 0x1, UP0 ;  /* 0x000000013f077887 */ /* 0x000fe40008000000 */
[----:B------:R-:W-:Y:S02]  /*1cd0*/  USEL UR6, UR6, URZ, UP0 ;  /* 0x0000003f06067287 */ /* 0x000fe40008000000 */
[----:B------:R-:W-:-:S06]  /*1ce0*/  ULOP3.LUT UR7, UR38, UR7, URZ, 0x3c, !UPT ;  /* 0x0000000726077292 */ /* 0x000fcc000f8e3c3f */
[----:B------:R-:W-:-:S07]  /*1cf0*/  IMAD.U32 R6, RZ, RZ, UR7 ;  /* 0x00000007ff067e24 */ /* 0x000fce000f8e00ff */
.L_x_29:
[----:B------:R-:W-:Y:S05]  /*1d00*/  @!P0 BRA `(.L_x_23) ;  /* 0x0000000000048947 */ /* 0x000fea0003800000 */
[----:B------:R-:W-:Y:S01]  /*1d10*/  BPT.TRAP 0x1 ;  /* 0x000000040000795c */ /* 0x000fe20000300000 */
.L_x_23:
[----:B------:R-:W0:Y:S01]  /*1d20*/  S2UR UR8, SR_CgaCtaId ;  /* 0x00000000000879c3 */ /* 0x000e220000008800 */
[----:B------:R-:W-:Y:S01]  /*1d30*/  UMOV UR7, 0x400 ;  /* 0x0000040000077882 */ /* 0x000fe20000000000 */
[----:B------:R-:W-:Y:S01]  /*1d40*/  IMAD.U32 R4, RZ, RZ, UR6 ;  /* 0x00000006ff047e24 */ /* 0x000fe2000f8e00ff */
[----:B------:R-:W-:Y:S01]  /*1d50*/  SHF.L.U32 R3, R6, 0x1f, RZ ;  /* 0x0000001f06037819 */ /* 0x000fe200000006ff */
[----:B0-----:R-:W-:-:S06]  /*1d60*/  ULEA UR7, UR8, UR7, 0x18 ;  /* 0x0000000708077291 */ /* 0x001fcc000f8ec03f */
[----:B------:R-:W-:-:S04]  /*1d70*/  IMAD.U32 R5, RZ, RZ, UR7 ;  /* 0x00000007ff057e24 */ /* 0x000fc8000f8e00ff */
[----:B------:R-:W-:-:S04]  /*1d80*/  IMAD R4, R4, 0x8, R5 ;  /* 0x0000000804047824 */ /* 0x000fc800078e0205 */
[----:B------:R0:W1:Y:S01]  /*1d90*/  SYNCS.PHASECHK.TRANS64.TRYWAIT P1, [R4+URZ], R3 ;  /* 0x00000003040075a7 */ /* 0x000062000802017f */
[----:B------:R-:W-:Y:S05]  /*1da0*/  @!P0 BRA `(.L_x_24) ;  /* 0x0000000000048947 */ /* 0x000fea0003800000 */
[----:B------:R-:W-:Y:S01]  /*1db0*/  BPT.TRAP 0x1 ;  /* 0x000000040000795c */ /* 0x000fe20000300000 */
.L_x_24:
[----:B-1----:R-:W-:Y:S05]  /*1dc0*/  @P1 BRA `(.L_x_25) ;  /* 0x0000000000081947 */ /* 0x002fea0003800000 */
[----:B------:R-:W1:Y:S02]  /*1dd0*/  SYNCS.PHASECHK.TRANS64.TRYWAIT P1, [R4+URZ], R3 ;  /* 0x00000003040075a7 */ /* 0x000e64000802017f */
[----:B-1----:R-:W-:Y:S05]  /*1de0*/  @!P1 BRA `(.L_x_26) ;  /* 0x0000003000b49947 */ /* 0x002fea0003800000 */
.L_x_25:
[----:B------:R-:W-:Y:S01]  /*1df0*/  ULEA UR10, UR6, UR5, 0x7 ;  /* 0x00000005060a7291 */ /* 0x000fe2000f8e383f */
[----:B------:R-:W-:Y:S01]  /*1e00*/  WARPGROUP.ARRIVE ;  /* 0x00000000000079c5 */ /* 0x000fe20000000000 */
[----:B------:R-:W-:Y:S01]  /*1e10*/  UIMAD UR8, UR6, 0xc00, UR4 ;  /* 0x00000c00060878a4 */ /* 0x000fe2000f8e0204 */
[----:B------:R-:W-:Y:S01]  /*1e20*/  UMOV UR11, 0x40000000 ;  /* 0x40000000000b7882 */ /* 0x000fe20000000000 */
[----:B------:R-:W-:Y:S02]  /*1e30*/  UMOV UR9, 0x40000040 ;  /* 0x4000004000097882 */ /* 0x000fe40000000000 */
[----:B------:R-:W-:Y:S01]  /*1e40*/  UIADD3 UR12, UR8, 0x400, URZ ;  /* 0x00000400080c7890 */ /* 0x000fe2000fffe03f */
[----:B------:R-:W-:Y:S01]  /*1e50*/  UMOV UR14, UR10 ;  /* 0x0000000a000e7c82 */ /* 0x000fe20008000000 */
[----:B------:R-:W-:Y:S01]  /*1e60*/  UMOV UR15, UR11 ;  /* 0x0000000b000f7c82 */ /* 0x000fe20008000000 */
[----:B------:R-:W-:Y:S02]  /*1e70*/  UMOV UR13, 0x40000040 ;  /* 0x40000040000d7882 */ /* 0x000fe40000000000 */
[----:B------:R-:W-:Y:S01]  /*1e80*/  IGMMA.64x8x32.S8.S8 R32, gdesc[UR8], R32, gsb0 ;  /* 0x00000000082079f1 */ /* 0x000fe20008041020 */
[----:B------:R-:W-:Y:S01]  /*1e90*/  UIADD3 UR7, UR8, 0x402, URZ ;  /* 0x0000040208077890 */ /* 0x000fe2000fffe03f */
[----:B------:R-:W-:Y:S01]  /*1ea0*/  UMOV UR11, 0x40000000 ;  /* 0x40000000000b7882 */ /* 0x000fe20000000000 */
[----:B------:R-:W-:Y:S01]  /*1eb0*/  UMOV UR9, 0x40000040 ;  /* 0x4000004000097882 */ /* 0x000fe20000000000 */
[----:B------:R-:W-:-:S02]  /*1ec0*/  WARPGROUP.DEPBAR.LE gsb0, 0x0 ;  /* 0x00008000000079c5 */ /* 0x000fc40000010000 */
        /* <DEDUP_REMOVED lines=81> */
[----:B------:R-:W-:-:S03]  /*23e0*/  UIADD3 UR12, UR8, 0xa06, URZ ;  /* 0x00000a06080c7890 */ /* 0x000fc6000fffe03f */
[----:B------:R-:W-:Y:S01]  /*23f0*/  UMOV UR8, UR7 ;  /* 0x0000000700087c82 */ /* 0x000fe20008000000 */
        /* <DEDUP_REMOVED lines=10> */
[----:B------:R-:W-:Y:S01]  /*24a0*/  BPT.TRAP 0x1 ;  /* 0x000000040000795c */ /* 0x000fe20000300000 */
.L_x_27:
[----:B------:R-:W-:-:S13]  /*24b0*/  ISETP.NE.AND P1, PT, R24, RZ, PT ;  /* 0x000000ff1800720c */ /* 0x000fda0003f25270 */
[----:B01----:R-:W-:-:S04]  /*24c0*/  @P1 IMAD R3, R2, 0x8, R5 ;  /* 0x0000000802031824 */ /* 0x003fc800078e0205 */
[----:B------:R-:W-:-:S05]  /*24d0*/  @P1 VIADD R4, R3, 0x20 ;  /* 0x0000002003041836 */ /* 0x000fca0000000000 */
[----:B------:R-:W-:-:S04]  /*24e0*/  @P1 PRMT R4, R23, 0x654, R4 ;  /* 0x0000065417041816 */ /* 0x000fc80000000004 */
[----:B------:R0:W-:Y:S01]  /*24f0*/  @P1 SYNCS.ARRIVE.TRANS64.RED.A1T0 RZ, [R4+URZ], RZ ;  /* 0x000000ff04ff19a7 */ /* 0x0001e2000810043f */
[----:B------:R-:W-:-:S13]  /*2500*/  ISETP.GT.U32.AND P1, PT, R17, 0x1, PT ;  /* 0x000000011100780c */ /* 0x000fda0003f24070 */
[----:B0-----:R-:W-:Y:S05]  /*2510*/  @P1 BRA `(.L_x_28) ;  /* 0x0000000000041947 */ /* 0x001fea0003800000 */
[----:B------:R-:W-:Y:S01]  /*2520*/  BPT.TRAP 0x1 ;  /* 0x000000040000795c */ /* 0x000fe20000300000 */
.L_x_28:
[----:B------:R-:W-:Y:S01]  /*2530*/  UIADD3 UR6, UR6, 0x1, URZ ;  /* 0x0000000106067890 */ /* 0x000fe2000fffe03f */
[----:B------:R-:W-:Y:S01]  /*2540*/  ISETP.GT.AND P2, PT, R0, 0x1, PT ;  /* 0x000000010000780c */ /* 0x000fe20003f44270 */
[----:B------:R-:W-:Y:S02]  /*2550*/  VIADD R2, R2, 0x1 ;  /* 0x0000000102027836 */ /* 0x000fe40000000000 */
[----:B------:R-:W-:Y:S01]  /*2560*/  UISETP.NE.AND UP0, UPT, UR6, 0x4, UPT ;  /* 0x000000040600788c */ /* 0x000fe2000bf05270 */
[----:B------:R-:W-:Y:S02]  /*2570*/  VIADD R0, R0, 0xffffffff ;  /* 0xffffffff00007836 */ /* 0x000fe40000000000 */
[C---:B------:R-:W-:Y:S01]  /*2580*/  ISETP.NE.AND P1, PT, R2.reuse, 0x4, PT ;  /* 0x000000040200780c */ /* 0x040fe20003f25270 */
[----:B------:R-:W-:Y:S02]  /*2590*/  USEL UR7, URZ, 0x1, UP0 ;  /* 0x000000013f077887 */ /* 0x000fe40008000000 */
[----:B------:R-:W-:Y:S01]  /*25a0*/  USEL UR6, UR6, URZ, UP0 ;  /* 0x0000003f06067287 */ /* 0x000fe20008000000 */
[----:B------:R-:W-:-:S03]  /*25b0*/  SEL R2, R2, RZ, P1 ;  /* 0x000000ff02027207 */ /* 0x000fc60000800000 */
[----:B------:R-:W-:Y:S01]  /*25c0*/  LOP3.LUT R6, R6, UR7, RZ, 0x3c, !PT ;  /* 0x0000000706067c12 */ /* 0x000fe2000f8e3cff */
[----:B------:R-:W-:Y:S07]  /*25d0*/  @P2 BRA `(.L_x_29) ;  /* 0xfffffff400c82947 */ /* 0x000fee000383ffff */
.L_x_22:
[----:B------:R-:W0:Y:S02]  /*25e0*/  LDC R0, c[0x0][0x28c] ;  /* 0x0000a300ff007b82 */ /* 0x000e240000000800 */
[----:B0-----:R-:W-:-:S13]  /*25f0*/  ISETP.GE.AND P1, PT, R0, 0x1, PT ;  /* 0x000000010000780c */ /* 0x001fda0003f26270 */
[----:B------:R-:W-:Y:S05]  /*2600*/  @!P1 BRA `(.L_x_30) ;  /* 0x0000000000409947 */ /* 0x000fea0003800000 */
[----:B------:R-:W-:Y:S05]  /*2610*/  @!P0 BRA `(.L_x_31) ;  /* 0x0000000000048947 */ /* 0x000fea0003800000 */
[----:B------:R-:W-:Y:S01]  /*2620*/  BPT.TRAP 0x1 ;  /* 0x000000040000795c */ /* 0x000fe20000300000 */
.L_x_31:
[----:B------:R-:W-:Y:S01]  /*2630*/  ISETP.NE.AND P0, PT, R24, RZ, PT ;  /* 0x000000ff1800720c */ /* 0x000fe20003f05270 */
[----:B------:R-:W-:-:S12]  /*2640*/  UISETP.LT.AND UP1, UPT, UR40, 0x1, UPT ;  /* 0x000000012800788c */ /* 0x000fd8000bf21270 */
[----:B------:R-:W-:-:S05]  /*2650*/  VOTEU.ANY UP0, P0 ;  /* 0x00000000003f7886 */ /* 0x000fca0000000100 */
[----:B------:R-:W-:-:S04]  /*2660*/  @UP0 USEL UR4, UR40, 0x1, UP1 ;  /* 0x0000000128040887 */ /* 0x000fc80008800000 */
[----:B------:R-:W-:-:S06]  /*2670*/  @UP0 UIADD3 UR4, UR39, UR40, -UR4 ;  /* 0x0000002827040290 */ /* 0x000fcc000fffe804 */
[----:B------:R-:W-:-:S04]  /*2680*/  IMAD.U32 R0, RZ, RZ, UR4 ;  /* 0x00000004ff007e24 */ /* 0x000fc8000f8e00ff */
[----:B------:R-:W-:-:S05]  /*2690*/  @P0 IMAD.SHL.U32 R0, R0, 0x8, RZ ;  /* 0x0000000800000824 */ /* 0x000fca00078e00ff */
[----:B------:R-:W-:-:S04]  /*26a0*/  @P0 LOP3.LUT R0, R0, 0x18, RZ, 0xc0, !PT ;  /* 0x0000001800000812 */ /* 0x000fc800078ec0ff */
[----:B------:R-:W-:-:S04]  /*26b0*/  @P0 IADD3 R0, R5, 0x20, R0 ;  /* 0x0000002005000810 */ /* 0x000fc80007ffe000 */
[----:B------:R-:W-:-:S04]  /*26c0*/  @P0 PRMT R0, R23, 0x654, R0 ;  /* 0x0000065417000816 */ /* 0x000fc80000000000 */
[----:B------:R0:W-:Y:S01]  /*26d0*/  @P0 SYNCS.ARRIVE.TRANS64.RED.A1T0 RZ, [R0+URZ], RZ ;  /* 0x000000ff00ff09a7 */ /* 0x0001e2000810043f */
[----:B------:R-:W-:-:S13]  /*26e0*/  ISETP.GT.U32.AND P0, PT, R17, 0x1, PT ;  /* 0x000000011100780c */ /* 0x000fda0003f04070 */
[----:B0-----:R-:W-:Y:S05]  /*26f0*/  @P0 BRA `(.L_x_30) ;  /* 0x0000000000040947 */ /* 0x001fea0003800000 */
[----:B------:R-:W-:Y:S01]  /*2700*/  BPT.TRAP 0x1 ;  /* 0x000000040000795c */ /* 0x000fe20000300000 */
.L_x_30:
[----:B------:R-:W0:Y:S01]  /*2710*/  LDC R4, c[0x0][0x288] ;  /* 0x0000a200ff047b82 */ /* 0x000e220000000800 */
[--C-:B------:R-:W-:Y:S01]  /*2720*/  SHF.R.U32.HI R0, RZ, 0x7, R16.reuse ;  /* 0x00000007ff007819 */ /* 0x100fe20000011610 */
[----:B------:R-:W-:Y:S01]  /*2730*/  UIADD3 UR39, UR40, UR39, URZ ;  /* 0x0000002728277290 */ /* 0x000fe2000fffe03f */
[----:B------:R-:W-:Y:S01]  /*2740*/  SHF.R.U32.HI R2, RZ, 0x2, R16 ;  /* 0x00000002ff027819 */ /* 0x000fe20000011610 */
[----:B------:R-:W-:Y:S01]  /*2750*/  IMAD.SHL.U32 R11, R36, 0x8, RZ ;  /* 0x00000008240b7824 */ /* 0x000fe200078e00ff */
[----:B------:R-:W-:Y:S01]  /*2760*/  LOP3.LUT R0, R0, 0x1, RZ, 0xc0, !PT ;  /* 0x0000000100007812 */ /* 0x000fe200078ec0ff */
[----:B------:R-:W-:Y:S01]  /*2770*/  USHF.R.U32.HI UR4, URZ, 0x2, UR39 ;  /* 0x000000023f047899 */ /* 0x000fe20008011627 */
[C---:B------:R-:W-:Y:S01]  /*2780*/  LOP3.LUT R3, R16.reuse, 0x60, RZ, 0xc0, !PT ;  /* 0x0000006010037812 */ /* 0x040fe200078ec0ff */
[----:B------:R-:W-:Y:S01]  /*2790*/  IMAD.SHL.U32 R6, R16, 0x2, RZ ;  /* 0x0000000210067824 */ /* 0x000fe200078e00ff */
[----:B------:R-:W-:Y:S01]  /*27a0*/  LOP3.LUT R2, R2, 0x7, RZ, 0xc0, !PT ;  /* 0x0000000702027812 */ /* 0x000fe200078ec0ff */
[C---:B------:R-:W-:Y:S01]  /*27b0*/  IMAD.SHL.U32 R7, R0.reuse, 0x40, RZ ;  /* 0x0000004000077824 */ /* 0x040fe200078e00ff */
[----:B------:R-:W-:Y:S01]  /*27c0*/  SHF.R.U32.HI R3, RZ, 0x1, R3 ;  /* 0x00000001ff037819 */ /* 0x000fe20000011603 */
[----:B------:R-:W-:Y:S01]  /*27d0*/  ULOP3.LUT UR4, UR4, 0x1, URZ, 0xc0, !UPT ;  /* 0x0000000104047892 */ /* 0x000fe2000f8ec03f */
[----:B------:R-:W-:Y:S01]  /*27e0*/  SHF.R.S32.HI R38, RZ, 0x1f, R39 ;  /* 0x0000001fff267819 */ /* 0x000fe20000011427 */
[----:B------:R-:W-:Y:S01]  /*27f0*/  ULDC UR8, c[0x0][0x284] ;  /* 0x0000a10000087ab9 */ /* 0x000fe20000000800 */
[-CC-:B------:R-:W-:Y:S01]  /*2800*/  IADD3 R5, RZ, -R3.reuse, -R2.reuse ;  /* 0x80000003ff057210 */ /* 0x180fe20007ffe802 */
[----:B------:R-:W-:Y:S01]  /*2810*/  UISETP.GT.U32.AND UP1, UPT, UR39, 0x3, UPT ;  /* 0x000000032700788c */ /* 0x000fe2000bf24070 */
[----:B------:R-:W-:Y:S01]  /*2820*/  LOP3.LUT R2, R7, 0x40, R2, 0xe2, !PT ;  /* 0x0000004007027812 */ /* 0x000fe200078ee202 */
[----:B------:R-:W-:Y:S01]  /*2830*/  UISETP.NE.U32.AND UP0, UPT, UR4, 0x1, UPT ;  /* 0x000000010400788c */ /* 0x000fe2000bf05070 */
[----:B------:R-:W-:Y:S01]  /*2840*/  LOP3.LUT R6, R11, 0x6, R6, 0xf8, !PT ;  /* 0x000000060b067812 */ /* 0x000fe200078ef806 */
[----:B------:R-:W-:Y:S01]  /*2850*/  IMAD R8, R0, -0x40, R5 ;  /* 0xffffffc000087824 */ /* 0x000fe200078e0205 */
[----:B------:R-:W-:Y:S01]  /*2860*/  LOP3.LUT R2, R2, R3, RZ, 0xfc, !PT ;  /* 0x0000000302027212 */ /* 0x000fe200078efcff */
[----:B------:R-:W-:Y:S01]  /*2870*/  IMAD R3, R37, 0xc0, RZ ;  /* 0x000000c025037824 */ /* 0x000fe200078e02ff */
[----:B------:R-:W-:Y:S01]  /*2880*/  LOP3.LUT R0, R16, 0x3, RZ, 0xc0, !PT ;  /* 0x0000000310007812 */ /* 0x000fe200078ec0ff */
[----:B------:R-:W-:Y:S01]  /*2890*/  ULDC.64 UR6, c[0x0][0x5d0] ;  /* 0x0001740000067ab9 */ /* 0x000fe20000000a00 */
[----:B0-----:R-:W-:Y:S01]  /*28a0*/  ISETP.GE.AND P0, PT, R11, R4, PT ;  /* 0x000000040b00720c */ /* 0x001fe20003f06270 */
[----:B------:R-:W-:Y:S01]  /*28b0*/  UISETP.LT.U32.AND UP1, UPT, UR40, 0x4, UP1 ;  /* 0x000000042800788c */ /* 0x000fe20008f21070 */
[----:B------:R-:W-:Y:S01]  /*28c0*/  SHF.R.S32.HI R7, RZ, 0x1f, R6 ;  /* 0x0000001fff077819 */ /* 0x000fe20000011406 */
[----:B------:R-:W-:Y:S01]  /*28d0*/  IMAD R0, R0, -0x2, R4 ;  /* 0xfffffffe00007824 */ /* 0x000fe200078e0204 */
[C---:B------:R-:W-:Y:S01]  /*28e0*/  ISETP.GE.OR P0, PT, R3.reuse, UR8, P0 ;  /* 0x0000000803007c0c */ /* 0x040fe20008706670 */
[----:B------:R-:W-:Y:S01]  /*28f0*/  UISETP.GT.U32.AND UP0, UPT, UR40, 0x3, !UP0 ;  /* 0x000000032800788c */ /* 0x000fe2000c704070 */
[----:B------:R-:W-:Y:S01]  /*2900*/  IMAD R4, R38, UR6, RZ ;  /* 0x0000000626047c24 */ /* 0x000fe2000f8e02ff */
[----:B------:R-:W-:Y:S01]  /*2910*/  USEL UR5, URZ, 0x1, !UP1 ;  /* 0x000000013f057887 */ /* 0x000fe2000c800000 */
[----:B------:R-:W-:Y:S01]  /*2920*/  IADD3 R46, -R3, UR8, R8 ;  /* 0x00000008032e7c10 */ /* 0x000fe2000fffe108 */
[----:B------:R-:W-:Y:S01]  /*2930*/  USEL UR4, URZ, 0x1, !UP0 ;  /* 0x000000013f047887 */ /* 0x000fe2000c000000 */
[C---:B------:R-:W-:Y:S01]  /*2940*/  IMAD R9, R39.reuse, UR7, R4 ;  /* 0x0000000727097c24 */ /* 0x040fe2000f8e0204 */
[----:B------:R-:W-:Y:S01]  /*2950*/  ULOP3.LUT UR39, UR39, 0x3, URZ, 0xc0, !UPT ;  /* 0x0000000327277892 */ /* 0x000fe2000f8ec03f */
[----:B------:R-:W-:Y:S01]  /*2960*/  IMAD.WIDE.U32 R4, R39, UR6, R6 ;  /* 0x0000000627047c25 */ /* 0x000fe2000f8e0006 */
[----:B------:R-:W-:-:S03]  /*2970*/  ULOP3.LUT UR38, UR4, UR38, UR5, 0x96, !UPT ;  /* 0x0000002604267292 */ /* 0x000fc6000f8e9605 */
[----:B------:R-:W-:Y:S02]  /*2980*/  IMAD.MOV.U32 R3, RZ, RZ, RZ ;  /* 0x000000ffff037224 */ /* 0x000fe400078e00ff */
[----:B------:R-:W-:Y:S02]  /*2990*/  IMAD.IADD R5, R5, 0x1, R9 ;  /* 0x0000000105057824 */ /* 0x000fe400078e0209 */
[----:B------:R-:W-:Y:S02]  /*29a0*/  IMAD.IADD R47, R0, 0x1, -R11 ;  /* 0x00000001002f7824 */ /* 0x000fe400078e0a0b */
[----:B------:R-:W-:-:S04]  /*29b0*/  IMAD.WIDE R8, R37, 0xc0, R2 ;  /* 0x000000c025087825 */ /* 0x000fc800078e0202 */
[----:B------:R-:W-:Y:S01]  /*29c0*/  IMAD.MOV.U32 R0, RZ, RZ, -0x1 ;  /* 0xffffffffff007424 */ /* 0x000fe200078e00ff */
[----:B------:R-:W-:Y:S06]  /*29d0*/  @P0 BRA `(.L_x_32) ;  /* 0x0000000800700947 */ /* 0x000fec0003800000 */
[----:B------:R-:W0:Y:S01]  /*29e0*/  LDC.64 R36, c[0x0][0x5c8] ;  /* 0x00017200ff247b82 */ /* 0x000e220000000a00 */
[----:B------:R-:W-:Y:S01]  /*29f0*/  ULDC.64 UR4, c[0x0][0x5c0] ;  /* 0x0001700000047ab9 */ /* 0x000fe20000000a00 */
[----:B------:R-:W-:Y:S01]  /*2a00*/  BSSY B0, `(.L_x_32) ;  /* 0x0000099000007945 */ /* 0x000fe20003800000 */
[-C--:B0-----:R-:W-:Y:S02]  /*2a10*/  IMAD R2, R9, R36.reuse, RZ ;  /* 0x0000002409027224 */ /* 0x081fe400078e02ff */
[----:B------:R-:W-:-:S04]  /*2a20*/  IMAD.WIDE.U32 R4, R8, R36, R4 ;  /* 0x0000002408047225 */ /* 0x000fc800078e0004 */
[----:B------:R-:W-:Y:S01]  /*2a30*/  IMAD R3, R8, R37, R2 ;  /* 0x0000002508037224 */ /* 0x000fe200078e0202 */
[----:B------:R-:W-:Y:S01]  /*2a40*/  IADD3 R10, P0, R4, UR4, RZ ;  /* 0x00000004040a7c10 */ /* 0x000fe2000ff1e0ff */
[----:B------:R-:W-:Y:S02]  /*2a50*/  IMAD R15, R37, 0x78, RZ ;  /* 0x00000078250f7824 */ /* 0x000fe400078e02ff */
[----:B------:R-:W-:Y:S01]  /*2a60*/  IMAD.IADD R3, R5, 0x1, R3 ;  /* 0x0000000105037824 */ /* 0x000fe200078e0203 */
[----:B------:R-:W-:-:S04]  /*2a70*/  LEA R12, P1, R36, R10, 0x3 ;  /* 0x0000000a240c7211 */ /* 0x000fc800078218ff */
[----:B------:R-:W-:Y:S02]  /*2a80*/  IADD3.X R11, R3, UR5, RZ, P0, !PT ;  /* 0x00000005030b7c10 */ /* 0x000fe400087fe4ff */
[----:B-----5:R-:W-:Y:S02]  /*2a90*/  ISETP.NE.AND P0, PT, R26, RZ, PT ;  /* 0x000000ff1a00720c */ /* 0x020fe40003f05270 */
[C---:B------:R-:W-:Y:S02]  /*2aa0*/  LEA.HI.X R13, R36.reuse, R11, R37, 0x3, P1 ;  /* 0x0000000b240d7211 */ /* 0x040fe400008f1c25 */
[C---:B------:R-:W-:Y:S01]  /*2ab0*/  LEA R20, P1, R36.reuse, R12, 0x7 ;  /* 0x0000000c24147211 */ /* 0x040fe200078238ff */
[----:B------:R-:W-:-:S03]  /*2ac0*/  IMAD.WIDE.U32 R2, R36, 0x78, R12 ;  /* 0x0000007824027825 */ /* 0x000fc600078e000c */
[----:B------:R-:W-:Y:S01]  /*2ad0*/  LEA.HI.X R21, R36, R13, R37, 0x7, P1 ;  /* 0x0000000d24157211 */ /* 0x000fe200008f3c25 */
[----:B------:R-:W-:Y:S02]  /*2ae0*/  IMAD.IADD R15, R3, 0x1, R15 ;  /* 0x00000001030f7824 */ /* 0x000fe400078e020f */
[----:B------:R-:W-:Y:S02]  /*2af0*/  IMAD.MOV.U32 R14, RZ, RZ, R2 ;  /* 0x000000ffff0e7224 */ /* 0x000fe400078e0002 */
[----:B------:R-:W-:Y:S05]  /*2b00*/  @!P0 BRA `(.L_x_33) ;  /* 0x0000000400b08947 */ /* 0x000fea0003800000 */
[----:B------:R-:W0:Y:S01]  /*2b10*/  LDC.64 R42, c[0x0][0x5b0] ;  /* 0x00016c00ff2a7b82 */ /* 0x000e220000000a00 */
[----:B------:R-:W-:Y:S01]  /*2b20*/  ULDC.64 UR4, c[0x0][0x5b8] ;  /* 0x00016e0000047ab9 */ /* 0x000fe20000000a00 */
[----:B------:R-:W-:Y:S01]  /*2b30*/  ISETP.GE.AND P0, PT, R46, 0x1, PT ;  /* 0x000000012e00780c */ /* 0x000fe20003f06270 */
[----:B------:R-:W-:Y:S01]  /*2b40*/  IMAD R2, R38, UR4, RZ ;  /* 0x0000000426027c24 */ /* 0x000fe2000f8e02ff */
[----:B------:R-:W-:Y:S01]  /*2b50*/  BSSY B1, `(.L_x_34) ;  /* 0x0000015000017945 */ /* 0x000fe20003800000 */
[----:B------:R-:W-:Y:S01]  /*2b60*/  IMAD.WIDE.U32 R36, R39, UR4, R6 ;  /* 0x0000000427247c25 */ /* 0x000fe2000f8e0006 */
[----:B------:R-:W-:Y:S02]  /*2b70*/  ISETP.LT.OR P4, PT, R47, 0x1, !P0 ;  /* 0x000000012f00780c */ /* 0x000fe40004781670 */
[----:B------:R-:W1:Y:S01]  /*2b80*/  LDC.64 R44, c[0x0][0x5a8] ;  /* 0x00016a00ff2c7b82 */ /* 0x000e620000000a00 */
[----:B------:R-:W-:Y:S02]  /*2b90*/  IMAD R5, R39, UR5, R2 ;  /* 0x0000000527057c24 */ /* 0x000fe4000f8e0202 */
[----:B------:R-:W-:-:S02]  /*2ba0*/  IMAD.MOV.U32 R4, RZ, RZ, R36 ;  /* 0x000000ffff047224 */ /* 0x000fc400078e0024 */
[----:B------:R-:W-:Y:S02]  /*2bb0*/  IMAD.IADD R5, R37, 0x1, R5 ;  /* 0x0000000125057824 */ /* 0x000fe400078e0205 */
[-C--:B0-----:R-:W-:Y:S01]  /*2bc0*/  IMAD R2, R9, R42.reuse, RZ ;  /* 0x0000002a09027224 */ /* 0x081fe200078e02ff */
[C---:B------:R-:W-:Y:S01]  /*2bd0*/  SHF.L.U64.HI R7, R42.reuse, 0x3, R43 ;  /* 0x000000032a077819 */ /* 0x040fe2000001022b */
[----:B------:R-:W-:Y:S02]  /*2be0*/  IMAD.SHL.U32 R6, R42, 0x8, RZ ;  /* 0x000000082a067824 */ /* 0x000fe400078e00ff */
[C---:B------:R-:W-:Y:S02]  /*2bf0*/  IMAD R39, R8.reuse, R43, R2 ;  /* 0x0000002b08277224 */ /* 0x040fe400078e0202 */
[----:B------:R-:W-:-:S04]  /*2c00*/  IMAD.WIDE.U32 R2, R8, R42, R4 ;  /* 0x0000002a08027225 */ /* 0x000fc800078e0004 */
[----:B------:R-:W-:Y:S01]  /*2c10*/  IMAD.WIDE.U32 R8, R8, R42, R6 ;  /* 0x0000002a08087225 */ /* 0x000fe200078e0006 */
[----:B-1----:R-:W-:-:S03]  /*2c20*/  IADD3 R2, P1, R2, R44, RZ ;  /* 0x0000002c02027210 */ /* 0x002fc60007f3e0ff */
[----:B------:R-:W-:Y:S01]  /*2c30*/  IMAD.IADD R9, R39, 0x1, R9 ;  /* 0x0000000127097824 */ /* 0x000fe200078e0209 */
[--C-:B------:R-:W-:Y:S01]  /*2c40*/  IADD3 R38, P2, P3, R36, R44, R8.reuse ;  /* 0x0000002c24267210 */ /* 0x100fe20007b5e008 */
[----:B------:R-:W-:Y:S01]  /*2c50*/  IMAD R43, R43, 0x78, RZ ;  /* 0x000000782b2b7824 */ /* 0x000fe200078e02ff */
[----:B------:R-:W-:Y:S01]  /*2c60*/  IADD3.X R3, R45, R3, R39, P1, !PT ;  /* 0x000000032d037210 */ /* 0x000fe20000ffe427 */
[----:B------:R-:W-:Y:S01]  /*2c70*/  IMAD.WIDE.U32 R40, R42, 0x78, R8 ;  /* 0x000000782a287825 */ /* 0x000fe200078e0008 */
[----:B------:R-:W-:Y:S09]  /*2c80*/  @P4 BRA `(.L_x_35) ;  /* 0x0000000000044947 */ /* 0x000ff20003800000 */
[----:B--2---:R0:W5:Y:S02]  /*2c90*/  LDG.E.U8 R27, desc[UR36][R2.64] ;  /* 0x00000024021b7981 */ /* 0x004164000c1e1100 */
.L_x_35:
[----:B------:R-:W-:Y:S05]  /*2ca0*/  BSYNC B1 ;  /* 0x0000000000017941 */ /* 0x000fea0003800000 */
.L_x_34:
[----:B-----5:R-:W-:Y:S01]  /*2cb0*/  LOP3.LUT R4, R27, 0xffff, RZ, 0xc0, !PT ;  /* 0x0000ffff1b047812 */ /* 0x020fe200078ec0ff */
[----:B------:R-:W-:Y:S01]  /*2cc0*/  IMAD.IADD R43, R41, 0x1, R43 ;  /* 0x00000001292b7824 */ /* 0x000fe200078e022b */
[C---:B------:R-:W-:Y:S01]  /*2cd0*/  IADD3.X R39, R5.reuse, R45, R9, P2, P3 ;  /* 0x0000002d05277210 */ /* 0x040fe200017e6409 */
[----:B------:R-:W-:Y:S01]  /*2ce0*/  BSSY B1, `(.L_x_36) ;  /* 0x0000013000017945 */ /* 0x000fe20003800000 */
[----:B------:R-:W-:Y:S02]  /*2cf0*/  IADD3 R9, P3, P5, R36, R40, R6 ;  /* 0x0000002824097210 */ /* 0x000fe40007d7e006 */
[----:B------:R-:W-:Y:S02]  /*2d00*/  PRMT R4, R4, 0x8880, RZ ;  /* 0x0000888004047816 */ /* 0x000fe400000000ff */
[----:B------:R-:W-:Y:S02]  /*2d10*/  IADD3.X R8, R5, R43, R7, P3, P5 ;  /* 0x0000002b05087210 */ /* 0x000fe40001fea407 */
[----:B------:R-:W-:Y:S01]  /*2d20*/  ISETP.LT.OR P0, PT, R47, 0x2, !P0 ;  /* 0x000000022f00780c */ /* 0x000fe20004701670 */
[----:B------:R-:W-:Y:S01]  /*2d30*/  IMAD.MOV.U32 R7, RZ, RZ, R4 ;  /* 0x000000ffff077224 */ /* 0x000fe200078e0004 */
[----:B------:R-:W-:-:S02]  /*2d40*/  IADD3 R36, P1, P2, R36, R44, R40 ;  /* 0x0000002c24247210 */ /* 0x000fc40007a3e028 */
[C---:B------:R-:W-:Y:S01]  /*2d50*/  ISETP.GE.AND P3, PT, R46.reuse, 0x9, PT ;  /* 0x000000092e00780c */ /* 0x040fe20003f66270 */
[----:B------:R-:W-:Y:S01]  /*2d60*/  IMAD R6, R7, R26, RZ ;  /* 0x0000001a07067224 */ /* 0x000fe200078e02ff */
[----:B------:R-:W-:Y:S02]  /*2d70*/  IADD3.X R37, R5, R45, R43, P1, P2 ;  /* 0x0000002d05257210 */ /* 0x000fe40000fe442b */
[----:B------:R-:W-:Y:S01]  /*2d80*/  ISETP.GE.AND P2, PT, R46, 0x81, PT ;  /* 0x000000812e00780c */ /* 0x000fe20003f46270 */
[----:B------:R-:W-:Y:S01]  /*2d90*/  @!P4 IMAD R7, R32, R25, R6 ;  /* 0x000000192007c224 */ /* 0x000fe200078e0206 */
[----:B------:R-:W-:Y:S02]  /*2da0*/  ISETP.GE.AND P1, PT, R46, 0x89, PT ;  /* 0x000000892e00780c */ /* 0x000fe40003f26270 */
[----:B------:R-:W-:Y:S02]  /*2db0*/  IADD3 R4, P5, R9, R44, RZ ;  /* 0x0000002c09047210 */ /* 0x000fe40007fbe0ff */
[----:B------:R1:W-:Y:S01]  /*2dc0*/  @!P4 STG.E.U8 desc[UR36][R10.64], R7 ;  /* 0x000000070a00c986 */ /* 0x0003e2000c101124 */
[----:B------:R-:W-:Y:S10]  /*2dd0*/  @P0 BRA `(.L_x_37) ;  /* 0x00000000000c0947 */ /* 0x000ff40003800000 */
[----:B--2---:R-:W1:Y:S02]  /*2de0*/  LDG.E.U8 R27, desc[UR36][R2.64+0x1] ;  /* 0x00000124021b7981 */ /* 0x004e64000c1e1100 */
[----:B-1----:R-:W-:-:S05]  /*2df0*/  PRMT R7, R27, 0x8880, RZ ;  /* 0x000088801b077816 */ /* 0x002fca00000000ff */
[----:B------:R-:W-:-:S07]  /*2e00*/  IMAD R6, R7, R26, RZ ;  /* 0x0000001a07067224 */ /* 0x000fce00078e02ff */
.L_x_37:
[----:B------:R-:W-:Y:S05]  /*2e10*/  BSYNC B1 ;  /* 0x0000000000017941 */ /* 0x000fea0003800000 */
.L_x_36:
[----:B------:R-:W-:Y:S01]  /*2e20*/  @!P0 IMAD R33, R33, R25, R6 ;  /* 0x0000001921218224 */ /* 0x000fe200078e0206 */
[C---:B------:R-:W-:Y:S01]  /*2e30*/  ISETP.LT.OR P4, PT, R47.reuse, 0x1, !P3 ;  /* 0x000000012f00780c */ /* 0x040fe20005f81670 */
[----:B------:R-:W-:Y:S01]  /*2e40*/  BSSY B1, `(.L_x_38) ;  /* 0x0000007000017945 */ /* 0x000fe20003800000 */
[----:B------:R-:W-:Y:S02]  /*2e50*/  ISETP.LT.OR P3, PT, R47, 0x2, !P3 ;  /* 0x000000022f00780c */ /* 0x000fe40005f61670 */
[----:B------:R3:W-:Y:S09]  /*2e60*/  @!P0 STG.E.U8 desc[UR36][R10.64+0x1], R33 ;  /* 0x000001210a008986 */ /* 0x0007f2000c101124 */
[----:B------:R-:W-:Y:S05]  /*2e70*/  @P4 BRA `(.L_x_39) ;  /* 0x00000000000c4947 */ /* 0x000fea0003800000 */
[----:B--2---:R-:W0:Y:S02]  /*2e80*/  LDG.E.U8 R27, desc[UR36][R38.64] ;  /* 0x00000024261b7981 */ /* 0x004e24000c1e1100 */
[----:B0-----:R-:W-:-:S05]  /*2e90*/  PRMT R3, R27, 0x8880, RZ ;  /* 0x000088801b037816 */ /* 0x001fca00000000ff */
[----:B------:R-:W-:-:S07]  /*2ea0*/  IMAD R6, R3, R26, RZ ;  /* 0x0000001a03067224 */ /* 0x000fce00078e02ff */
.L_x_39:
[----:B------:R-:W-:Y:S05]  /*2eb0*/  BSYNC B1 ;  /* 0x0000000000017941 */ /* 0x000fea0003800000 */
.L_x_38:
[----:B0-----:R-:W-:Y:S01]  /*2ec0*/  @!P4 IMAD R3, R34, R25, R6 ;  /* 0x000000192203c224 */ /* 0x001fe200078e0206 */
[----:B------:R-:W-:Y:S04]  /*2ed0*/  BSSY B1, `(.L_x_40) ;  /* 0x0000006000017945 */ /* 0x000fe80003800000 */
[----:B------:R0:W-:Y:S01]  /*2ee0*/  @!P4 STG.E.U8 desc[UR36][R12.64], R3 ;  /* 0x000000030c00c986 */ /* 0x0001e2000c101124 */
[----:B------:R-:W-:Y:S05]  /*2ef0*/  @P3 BRA `(.L_x_41) ;  /* 0x00000000000c3947 */ /* 0x000fea0003800000 */
[----:B--2---:R-:W0:Y:S02]  /*2f00*/  LDG.E.U8 R27, desc[UR36][R38.64+0x1] ;  /* 0x00000124261b7981 */ /* 0x004e24000c1e1100 */
[----:B0-----:R-:W-:-:S05]  /*2f10*/  PRMT R3, R27, 0x8880, RZ ;  /* 0x000088801b037816 */ /* 0x001fca00000000ff */
[----:B------:R-:W-:-:S07]  /*2f20*/  IMAD R6, R3, R26, RZ ;  /* 0x0000001a03067224 */ /* 0x000fce00078e02ff */
.L_x_41:
[----:B------:R-:W-:Y:S05]  /*2f30*/  BSYNC B1 ;  /* 0x0000000000017941 */ /* 0x000fea0003800000 */
.L_x_40:
[----:B------:R-:W-:Y:S01]  /*2f40*/  @!P3 IMAD R35, R35, R25, R6 ;  /* 0x000000192323b224 */ /* 0x000fe200078e0206 */
[C---:B------:R-:W-:Y:S01]  /*2f50*/  ISETP.LT.OR P0, PT, R47.reuse, 0x1, !P2 ;  /* 0x000000012f00780c */ /* 0x040fe20005701670 */
[----:B------:R-:W-:Y:S01]  /*2f60*/  BSSY B1, `(.L_x_42) ;  /* 0x0000008000017945 */ /* 0x000fe20003800000 */
[C---:B------:R-:W-:Y:S02]  /*2f70*/  ISETP.LT.OR P2, PT, R47.reuse, 0x2, !P2 ;  /* 0x000000022f00780c */ /* 0x040fe40005741670 */
[----:B------:R4:W-:Y:S01]  /*2f80*/  @!P3 STG.E.U8 desc[UR36][R12.64+0x1], R35 ;  /* 0x000001230c00b986 */ /* 0x0009e2000c101124 */
[----:B------:R-:W-:-:S08]  /*2f90*/  ISETP.LT.OR P4, PT, R47, 0x1, !P1 ;  /* 0x000000012f00780c */ /* 0x000fd00004f81670 */
[----:B------:R-:W-:Y:S05]  /*2fa0*/  @P0 BRA `(.L_x_43) ;  /* 0x00000000000c0947 */ /* 0x000fea0003800000 */
[----:B--2---:R-:W0:Y:S02]  /*2fb0*/  LDG.E.U8 R27, desc[UR36][R36.64] ;  /* 0x00000024241b7981 */ /* 0x004e24000c1e1100 */
[----:B0-----:R-:W-:-:S05]  /*2fc0*/  PRMT R3, R27, 0x8880, RZ ;  /* 0x000088801b037816 */ /* 0x001fca00000000ff */
[----:B------:R-:W-:-:S07]  /*2fd0*/  IMAD R6, R3, R26, RZ ;  /* 0x0000001a03067224 */ /* 0x000fce00078e02ff */
.L_x_43:
[----:B------:R-:W-:Y:S05]  /*2fe0*/  BSYNC B1 ;  /* 0x0000000000017941 */ /* 0x000fea0003800000 */
.L_x_42:
[----:B0-----:R-:W-:Y:S01]  /*2ff0*/  @!P0 IMAD R3, R28, R25, R6 ;  /* 0x000000191c038224 */ /* 0x001fe200078e0206 */
[----:B------:R-:W-:Y:S01]  /*3000*/  BSSY B1, `(.L_x_44) ;  /* 0x0000007000017945 */ /* 0x000fe20003800000 */
[----:B------:R-:W-:-:S03]  /*3010*/  IMAD.X R5, R8, 0x1, R45, P5 ;  /* 0x0000000108057824 */ /* 0x000fc600028e062d */
[----:B------:R0:W-:Y:S01]  /*3020*/  @!P0 STG.E.U8 desc[UR36][R14.64], R3 ;  /* 0x000000030e008986 */ /* 0x0001e2000c101124 */
[----:B------:R-:W-:Y:S05]  /*3030*/  @P2 BRA `(.L_x_45) ;  /* 0x00000000000c2947 */ /* 0x000fea0003800000 */
[----:B--2---:R-:W0:Y:S02]  /*3040*/  LDG.E.U8 R27, desc[UR36][R36.64+0x1] ;  /* 0x00000124241b7981 */ /* 0x004e24000c1e1100 */
[----:B0-----:R-:W-:-:S05]  /*3050*/  PRMT R3, R27, 0x8880, RZ ;  /* 0x000088801b037816 */ /* 0x001fca00000000ff */
[----:B------:R-:W-:-:S07]  /*3060*/  IMAD R6, R3, R26, RZ ;  /* 0x0000001a03067224 */ /* 0x000fce00078e02ff */
.L_x_45:
[----:B------:R-:W-:Y:S05]  /*3070*/  BSYNC B1 ;  /* 0x0000000000017941 */ /* 0x000fea0003800000 */
.L_x_44:
[----:B------:R-:W-:Y:S01]  /*3080*/  @!P2 IMAD R29, R29, R25, R6 ;  /* 0x000000191d1da224 */ /* 0x000fe200078e0206 */
[----:B------:R-:W-:Y:S04]  /*3090*/  BSSY B1, `(.L_x_46) ;  /* 0x0000006000017945 */ /* 0x000fe80003800000 */
[----:B------:R0:W-:Y:S01]  /*30a0*/  @!P2 STG.E.U8 desc[UR36][R14.64+0x1], R29 ;  /* 0x0000011d0e00a986 */ /* 0x0001e2000c101124 */
[----:B------:R-:W-:Y:S05]  /*30b0*/  @P4 BRA `(.L_x_47) ;  /* 0x00000000000c4947 */ /* 0x000fea0003800000 */
[----:B--2---:R-:W0:Y:S02]  /*30c0*/  LDG.E.U8 R27, desc[UR36][R4.64] ;  /* 0x00000024041b7981 */ /* 0x004e24000c1e1100 */
[----:B0-----:R-:W-:-:S05]  /*30d0*/  PRMT R3, R27, 0x8880, RZ ;  /* 0x000088801b037816 */ /* 0x001fca00000000ff */
[----:B------:R-:W-:-:S07]  /*30e0*/  IMAD R6, R3, R26, RZ ;  /* 0x0000001a03067224 */ /* 0x000fce00078e02ff */
.L_x_47:
[----:B------:R-:W-:Y:S05]  /*30f0*/  BSYNC B1 ;  /* 0x0000000000017941 */ /* 0x000fea0003800000 */
.L_x_46:
[----:B0-----:R-:W-:Y:S01]  /*3100*/  @!P4 IMAD R3, R30, R25, R6 ;  /* 0x000000191e03c224 */ /* 0x001fe200078e0206 */
[----:B------:R-:W-:Y:S01]  /*3110*/  ISETP.LT.OR P1, PT, R47, 0x2, !P1 ;  /* 0x000000022f00780c */ /* 0x000fe20004f21670 */
[----:B------:R-:W-:Y:S03]  /*3120*/  BSSY B1, `(.L_x_48) ;  /* 0x0000006000017945 */ /* 0x000fe60003800000 */
[----:B------:R0:W-:Y:S09]  /*3130*/  @!P4 STG.E.U8 desc[UR36][R20.64], R3 ;  /* 0x000000031400c986 */ /* 0x0001f2000c101124 */
[----:B------:R-:W-:Y:S05]  /*3140*/  @P1 BRA `(.L_x_49) ;  /* 0x00000000000c1947 */ /* 0x000fea0003800000 */
[----:B--2---:R-:W0:Y:S02]  /*3150*/  LDG.E.U8 R27, desc[UR36][R4.64+0x1] ;  /* 0x00000124041b7981 */ /* 0x004e24000c1e1100 */
[----:B0-----:R-:W-:-:S05]  /*3160*/  PRMT R3, R27, 0x8880, RZ ;  /* 0x000088801b037816 */ /* 0x001fca00000000ff */
[----:B------:R-:W-:-:S07]  /*3170*/  IMAD R6, R3, R26, RZ ;  /* 0x0000001a03067224 */ /* 0x000fce00078e02ff */
.L_x_49:
[----:B------:R-:W-:Y:S05]  /*3180*/  BSYNC B1 ;  /* 0x0000000000017941 */ /* 0x000fea0003800000 */
.L_x_48:
[----:B------:R-:W-:Y:S01]  /*3190*/  IMAD R31, R31, R25, R6 ;  /* 0x000000191f1f7224 */ /* 0x000fe200078e0206 */
[----:B------:R-:W-:Y:S06]  /*31a0*/  @P1 BRA `(.L_x_50) ;  /* 0x0000000000781947 */ /* 0x000fec0003800000 */
[----:B------:R0:W-:Y:S01]  /*31b0*/  STG.E.U8 desc[UR36][R20.64+0x1], R31 ;  /* 0x0000011f14007986 */ /* 0x0001e2000c101124 */
[----:B------:R-:W-:Y:S05]  /*31c0*/  BRA `(.L_x_50) ;  /* 0x0000000000707947 */ /* 0x000fea0003800000 */
.L_x_33:
[C---:B------:R-:W-:Y:S02]  /*31d0*/  ISETP.GE.AND P1, PT, R46.reuse, 0x1, PT ;  /* 0x000000012e00780c */ /* 0x040fe40003f26270 */
[C---:B------:R-:W-:Y:S02]  /*31e0*/  ISETP.GE.AND P4, PT, R46.reuse, 0x9, PT ;  /* 0x000000092e00780c */ /* 0x040fe40003f86270 */
[C---:B------:R-:W-:Y:S02]  /*31f0*/  ISETP.LT.OR P3, PT, R47.reuse, 0x1, !P1 ;  /* 0x000000012f00780c */ /* 0x040fe40004f61670 */
[----:B------:R-:W-:Y:S02]  /*3200*/  ISETP.LT.OR P1, PT, R47, 0x2, !P1 ;  /* 0x000000022f00780c */ /* 0x000fe40004f21670 */
[C---:B------:R-:W-:Y:S02]  /*3210*/  ISETP.GE.AND P2, PT, R46.reuse, 0x81, PT ;  /* 0x000000812e00780c */ /* 0x040fe40003f46270 */
[----:B------:R-:W-:-:S04]  /*3220*/  ISETP.GE.AND P0, PT, R46, 0x89, PT ;  /* 0x000000892e00780c */ /* 0x000fc80003f06270 */
[C---:B------:R-:W-:Y:S02]  /*3230*/  ISETP.LT.OR P5, PT, R47.reuse, 0x1, !P0 ;  /* 0x000000012f00780c */ /* 0x040fe400047a1670 */
[----:B------:R-:W-:Y:S01]  /*3240*/  ISETP.LT.OR P0, PT, R47, 0x2, !P0 ;  /* 0x000000022f00780c */ /* 0x000fe20004701670 */
[-C--:B------:R-:W-:Y:S02]  /*3250*/  @!P3 IMAD R3, R32, R25.reuse, RZ ;  /* 0x000000192003b224 */ /* 0x080fe400078e02ff */
[----:B------:R-:W-:-:S03]  /*3260*/  @!P1 IMAD R33, R33, R25, RZ ;  /* 0x0000001921219224 */ /* 0x000fc600078e02ff */
[----:B------:R0:W-:Y:S01]  /*3270*/  @!P3 STG.E.U8 desc[UR36][R10.64], R3 ;  /* 0x000000030a00b986 */ /* 0x0001e2000c101124 */
[----:B------:R-:W-:-:S03]  /*3280*/  ISETP.LT.OR P3, PT, R47, 0x1, !P4 ;  /* 0x000000012f00780c */ /* 0x000fc60006761670 */
[----:B------:R1:W-:Y:S01]  /*3290*/  @!P1 STG.E.U8 desc[UR36][R10.64+0x1], R33 ;  /* 0x000001210a009986 */ /* 0x0003e2000c101124 */
[C---:B------:R-:W-:Y:S02]  /*32a0*/  ISETP.LT.OR P1, PT, R47.reuse, 0x2, !P4 ;  /* 0x000000022f00780c */ /* 0x040fe40006721670 */
[----:B------:R-:W-:Y:S01]  /*32b0*/  ISETP.LT.OR P4, PT, R47, 0x1, !P2 ;  /* 0x000000012f00780c */ /* 0x000fe20005781670 */
[-C--:B------:R-:W-:Y:S01]  /*32c0*/  @!P0 IMAD R31, R31, R25.reuse, RZ ;  /* 0x000000191f1f8224 */ /* 0x080fe200078e02ff */
[----:B------:R-:W-:Y:S01]  /*32d0*/  ISETP.LT.OR P2, PT, R47, 0x2, !P2 ;  /* 0x000000022f00780c */ /* 0x000fe20005741670 */
[----:B0-----:R-:W-:-:S04]  /*32e0*/  @!P5 IMAD R3, R30, R25, RZ ;  /* 0x000000191e03d224 */ /* 0x001fc800078e02ff */
[----:B------:R-:W-:-:S04]  /*32f0*/  @!P3 IMAD R5, R34, R25, RZ ;  /* 0x000000192205b224 */ /* 0x000fc800078e02ff */
[-C--:B------:R-:W-:Y:S01]  /*3300*/  @!P1 IMAD R35, R35, R25.reuse, RZ ;  /* 0x0000001923239224 */ /* 0x080fe200078e02ff */
[----:B------:R1:W-:Y:S01]  /*3310*/  @!P3 STG.E.U8 desc[UR36][R12.64], R5 ;  /* 0x000000050c00b986 */ /* 0x0003e2000c101124 */
[-C--:B------:R-:W-:Y:S02]  /*3320*/  @!P4 IMAD R7, R28, R25.reuse, RZ ;  /* 0x000000191c07c224 */ /* 0x080fe400078e02ff */
[----:B------:R-:W-:Y:S01]  /*3330*/  @!P2 IMAD R29, R29, R25, RZ ;  /* 0x000000191d1da224 */ /* 0x000fe200078e02ff */
[----:B------:R1:W-:Y:S04]  /*3340*/  @!P1 STG.E.U8 desc[UR36][R12.64+0x1], R35 ;  /* 0x000001230c009986 */ /* 0x0003e8000c101124 */
[----:B------:R1:W-:Y:S04]  /*3350*/  @!P4 STG.E.U8 desc[UR36][R14.64], R7 ;  /* 0x000000070e00c986 */ /* 0x0003e8000c101124 */
[----:B------:R1:W-:Y:S04]  /*3360*/  @!P2 STG.E.U8 desc[UR36][R14.64+0x1], R29 ;  /* 0x0000011d0e00a986 */ /* 0x0003e8000c101124 */
[----:B------:R1:W-:Y:S04]  /*3370*/  @!P5 STG.E.U8 desc[UR36][R20.64], R3 ;  /* 0x000000031400d986 */ /* 0x0003e8000c101124 */
[----:B------:R1:W-:Y:S02]  /*3380*/  @!P0 STG.E.U8 desc[UR36][R20.64+0x1], R31 ;  /* 0x0000011f14008986 */ /* 0x0003e4000c101124 */
.L_x_50:
[----:B------:R-:W-:Y:S05]  /*3390*/  BSYNC B0 ;  /* 0x0000000000007941 */ /* 0x000fea0003800000 */
.L_x_32:
[----:B------:R-:W-:Y:S01]  /*33a0*/  ULDC UR4, c[0x0][0xc] ;  /* 0x0000030000047ab9 */ /* 0x000fe20000000800 */
[----:B------:R-:W-:Y:S01]  /*33b0*/  ULDC UR5, c[0x0][0x10] ;  /* 0x0000040000057ab9 */ /* 0x000fe20000000800 */
[----:B01----:R-:W0:Y:S01]  /*33c0*/  LDC R3, c[0x0][0x14] ;  /* 0x00000500ff037b82 */ /* 0x003e220000000800 */
[----:B------:R-:W-:Y:S01]  /*33d0*/  UIMAD.WIDE.U32 UR4, UR4, UR5, URZ ;  /* 0x00000005040472a5 */ /* 0x000fe2000f8e003f */
[----:B------:R-:W-:Y:S01]  /*33e0*/  PRMT R2, RZ, 0x7610, R2 ;  /* 0x00007610ff027816 */ /* 0x000fe20000000002 */
[----:B------:R-:W-:Y:S02]  /*33f0*/  IMAD.MOV.U32 R36, RZ, RZ, -0x1 ;  /* 0xffffffffff247424 */ /* 0x000fe400078e00ff */
[----:B------:R-:W-:Y:S02]  /*3400*/  IMAD.MOV.U32 R39, RZ, RZ, -0x1 ;  /* 0xffffffffff277424 */ /* 0x000fe400078e00ff */
[----:B0-----:R-:W-:-:S04]  /*3410*/  IMAD.WIDE.U32 R18, R3, UR4, R18 ;  /* 0x0000000403127c25 */ /* 0x001fc8000f8e0012 */
[----:B------:R-:W-:Y:S01]  /*3420*/  IMAD R3, R3, UR5, RZ ;  /* 0x0000000503037c24 */ /* 0x000fe2000f8e02ff */
[----:B------:R-:W-:Y:S02]  /*3430*/  ULDC.64 UR4, c[0x0][0x650] ;  /* 0x0001940000047ab9 */ /* 0x000fe40000000a00 */
[----:B------:R-:W-:Y:S01]  /*3440*/  ISETP.GE.U32.AND P0, PT, R18, UR4, PT ;  /* 0x0000000412007c0c */ /* 0x000fe2000bf06070 */
[----:B------:R-:W-:-:S05]  /*3450*/  IMAD.IADD R19, R19, 0x1, R3 ;  /* 0x0000000113137824 */ /* 0x000fca00078e0203 */
[----:B------:R-:W-:-:S13]  /*3460*/  ISETP.GE.U32.AND.EX P0, PT, R19, UR5, PT, P0 ;  /* 0x0000000513007c0c */ /* 0x000fda000bf06100 */
[----:B------:R-:W-:Y:S05]  /*3470*/  @P0 BRA `(.L_x_51) ;  /* 0x0000000400640947 */ /* 0x000fea0003800000 */
[----:B---3--:R-:W0:Y:S01]  /*3480*/  S2R R10, SR_CTAID.X ;  /* 0x00000000000a7919 */ /* 0x008e220000002500 */
[----:B------:R-:W1:Y:S01]  /*3490*/  LDC.64 R8, c[0x0][0x628] ;  /* 0x00018a00ff087b82 */ /* 0x000e620000000a00 */
[----:B------:R-:W-:Y:S01]  /*34a0*/  ULDC UR4, c[0x0][0x150] ;  /* 0x0000540000047ab9 */ /* 0x000fe20000000800 */
[----:B------:R-:W-:Y:S01]  /*34b0*/  IMAD.MOV.U32 R6, RZ, RZ, R18 ;  /* 0x000000ffff067224 */ /* 0x000fe200078e0012 */
[----:B------:R-:W3:Y:S01]  /*34c0*/  S2R R20, SR_CTAID.Y ;  /* 0x0000000000147919 */ /* 0x000ee20000002600 */
[----:B------:R-:W-:-:S04]  /*34d0*/  IMAD.MOV.U32 R7, RZ, RZ, R19 ;  /* 0x000000ffff077224 */ /* 0x000fc800078e0013 */
[----:B------:R-:W2:Y:S08]  /*34e0*/  LDC R15, c[0x0][0x144] ;  /* 0x00005100ff0f7b82 */ /* 0x000eb00000000800 */
[----:B------:R-:W2:Y:S08]  /*34f0*/  LDC R0, c[0x0][0x630] ;  /* 0x00018c00ff007b82 */ /* 0x000eb00000000800 */
[----:B----4-:R-:W4:Y:S01]  /*3500*/  LDC.64 R12, c[0x0][0x620] ;  /* 0x00018800ff0c7b82 */ /* 0x010f220000000a00 */
[----:B-1----:R-:W-:-:S04]  /*3510*/  ISETP.NE.U32.AND P0, PT, R8, RZ, PT ;  /* 0x000000ff0800720c */ /* 0x002fc80003f05070 */
[----:B------:R-:W-:Y:S02]  /*3520*/  ISETP.NE.AND.EX P0, PT, R9, RZ, PT, P0 ;  /* 0x000000ff0900720c */ /* 0x000fe40003f05300 */
[----:B0-----:R-:W-:-:S05]  /*3530*/  I2FP.F32.U32 R2, R10 ;  /* 0x0000000a00027245 */ /* 0x001fca0000201000 */
[----:B------:R-:W-:-:S04]  /*3540*/  FMUL R2, R2, UR4 ;  /* 0x0000000402027c20 */ /* 0x000fc80008400000 */
[----:B------:R0:W1:Y:S02]  /*3550*/  F2I.U32.TRUNC.NTZ R14, R2 ;  /* 0x00000002000e7305 */ /* 0x000064000020f000 */
[----:B--23--:R-:W-:Y:S05]  /*3560*/  @!P0 BRA `(.L_x_52) ;  /* 0x0000000000288947 */ /* 0x00cfea0003800000 */
[----:B------:R-:W2:Y:S02]  /*3570*/  LDC R3, c[0x0][0x634] ;  /* 0x00018d00ff037b82 */ /* 0x000ea40000000800 */
[----:B--2---:R-:W-:-:S05]  /*3580*/  IADD3 R7, P0, R18, R3, RZ ;  /* 0x0000000312077210 */ /* 0x004fca0007f1e0ff */
[----:B------:R-:W-:-:S04]  /*3590*/  IMAD.X R11, RZ, RZ, R19, P0 ;  /* 0x000000ffff0b7224 */ /* 0x000fc800000e0613 */
[----:B0-----:R-:W-:-:S04]  /*35a0*/  IMAD.WIDE.U32 R2, R11, R8, RZ ;  /* 0x000000080b027225 */ /* 0x001fc800078e00ff */
[----:B------:R-:W-:-:S04]  /*35b0*/  IMAD.WIDE.U32 R4, P0, R7, R9, R2 ;  /* 0x0000000907047225 */ /* 0x000fc80007800002 */
[----:B------:R-:W-:-:S04]  /*35c0*/  IMAD.WIDE.U32 R2, R7, R8, RZ ;  /* 0x0000000807027225 */ /* 0x000fc800078e00ff */
[----:B------:R-:W-:Y:S01]  /*35d0*/  IMAD.X R7, RZ, RZ, RZ, P0 ;  /* 0x000000ffff077224 */ /* 0x000fe200000e06ff */
[----:B------:R-:W-:Y:S01]  /*35e0*/  IADD3 RZ, P0, R3, R4, RZ ;  /* 0x0000000403ff7210 */ /* 0x000fe20007f1e0ff */
[----:B------:R-:W-:-:S04]  /*35f0*/  IMAD.MOV.U32 R6, RZ, RZ, R5 ;  /* 0x000000ffff067224 */ /* 0x000fc800078e0005 */
[----:B------:R-:W-:-:S08]  /*3600*/  IMAD.WIDE.U32.X R6, R11, R9, R6, P0 ;  /* 0x000000090b067225 */ /* 0x000fd000000e0406 */
.L_x_52:
[----:B------:R-:W2:Y:S01]  /*3610*/  LDC.64 R30, c[0x0][0x640] ;  /* 0x00019000ff1e7b82 */ /* 0x000ea20000000a00 */
[-CC-:B------:R-:W-:Y:S01]  /*3620*/  SHF.R.U64 R39, R6, R0.reuse, R7.reuse ;  /* 0x0000000006277219 */ /* 0x180fe20000001207 */
[----:B-1----:R-:W-:Y:S01]  /*3630*/  IMAD.MOV R14, RZ, RZ, -R14 ;  /* 0x000000ffff0e7224 */ /* 0x002fe200078e0a0e */
[----:B------:R-:W-:Y:S01]  /*3640*/  SHF.R.U32.HI R0, RZ, R0, R7 ;  /* 0x00000000ff007219 */ /* 0x000fe20000011607 */
[----:B------:R-:W-:Y:S01]  /*3650*/  ULDC UR4, c[0x0][0x154] ;  /* 0x0000550000047ab9 */ /* 0x000fe20000000800 */
[----:B------:R-:W-:Y:S01]  /*3660*/  IADD3 R5, P0, RZ, -R39, RZ ;  /* 0x80000027ff057210 */ /* 0x000fe20007f1e0ff */
[----:B------:R-:W-:Y:S02]  /*3670*/  IMAD R15, R15, R14, R10 ;  /* 0x0000000e0f0f7224 */ /* 0x000fe400078e020a */
[----:B------:R-:W1:Y:S01]  /*3680*/  LDC R4, c[0x0][0x618] ;  /* 0x00018600ff047b82 */ /* 0x000e620000000800 */
[----:B------:R-:W-:Y:S02]  /*3690*/  IMAD.MOV.U32 R7, RZ, RZ, 0x1 ;  /* 0x00000001ff077424 */ /* 0x000fe400078e00ff */
[----:B------:R-:W-:-:S04]  /*36a0*/  IMAD.X R3, RZ, RZ, ~R0, P0 ;  /* 0x000000ffff037224 */ /* 0x000fc800000e0e00 */
[-C--:B----4-:R-:W-:Y:S01]  /*36b0*/  IMAD R0, R3, R12.reuse, RZ ;  /* 0x0000000c03007224 */ /* 0x090fe200078e02ff */
[----:B------:R-:W3:Y:S01]  /*36c0*/  LDC R6, c[0x0][0x608] ;  /* 0x00018200ff067b82 */ /* 0x000ee20000000800 */
[----:B0-----:R-:W-:-:S04]  /*36d0*/  IMAD.WIDE.U32 R2, R5, R12, R18 ;  /* 0x0000000c05027225 */ /* 0x001fc800078e0012 */
[----:B------:R-:W-:Y:S01]  /*36e0*/  IMAD R5, R5, R13, R0 ;  /* 0x0000000d05057224 */ /* 0x000fe200078e0200 */
[----:B------:R-:W-:Y:S02]  /*36f0*/  I2FP.F32.U32 R0, R20 ;  /* 0x0000001400007245 */ /* 0x000fe40000201000 */
[----:B------:R-:W0:Y:S01]  /*3700*/  LDC R28, c[0x0][0x658] ;  /* 0x00019600ff1c7b82 */ /* 0x000e220000000800 */
[----:B------:R-:W-:Y:S01]  /*3710*/  IMAD.IADD R3, R3, 0x1, R5 ;  /* 0x0000000103037824 */ /* 0x000fe200078e0205 */
[----:B--2---:R-:W-:Y:S01]  /*3720*/  ISETP.NE.U32.AND P0, PT, R30, RZ, PT ;  /* 0x000000ff1e00720c */ /* 0x004fe20003f05070 */
[----:B------:R-:W-:Y:S01]  /*3730*/  FMUL R0, R0, UR4 ;  /* 0x0000000400007c20 */ /* 0x000fe20008400000 */
[----:B------:R-:W-:Y:S02]  /*3740*/  IMAD.MOV.U32 R5, RZ, RZ, -0x1 ;  /* 0xffffffffff057424 */ /* 0x000fe400078e00ff */
[----:B------:R-:W-:Y:S01]  /*3750*/  ISETP.NE.AND.EX P0, PT, R31, RZ, PT, P0 ;  /* 0x000000ff1f00720c */ /* 0x000fe20003f05300 */
[----:B------:R2:W4:Y:S01]  /*3760*/  F2I.U32.TRUNC.NTZ R12, R0 ;  /* 0x00000000000c7305 */ /* 0x000522000020f000 */
[----:B------:R-:W2:Y:S01]  /*3770*/  LDC R13, c[0x0][0x148] ;  /* 0x00005200ff0d7b82 */ /* 0x000ea20000000800 */
[----:B-1----:R-:W-:-:S02]  /*3780*/  SHF.R.U64 R10, R2, R4, R3 ;  /* 0x00000004020a7219 */ /* 0x002fc40000001203 */
[----:B------:R-:W-:-:S05]  /*3790*/  SHF.R.U32.HI R3, RZ, R4, R3 ;  /* 0x00000004ff037219 */ /* 0x000fca0000011603 */
[----:B------:R-:W1:Y:S01]  /*37a0*/  LDC R14, c[0x0][0x600] ;  /* 0x00018000ff0e7b82 */ /* 0x000e620000000800 */
[-CC-:B---3--:R-:W-:Y:S02]  /*37b0*/  SHF.R.U64 R8, R10, R6.reuse, R3.reuse ;  /* 0x000000060a087219 */ /* 0x188fe40000001203 */
[----:B------:R-:W-:-:S05]  /*37c0*/  SHF.R.U32.HI R3, RZ, R6, R3 ;  /* 0x00000006ff037219 */ /* 0x000fca0000011603 */
[----:B------:R-:W3:Y:S01]  /*37d0*/  LDC R29, c[0x0][0x648] ;  /* 0x00019200ff1d7b82 */ /* 0x000ee20000000800 */
[-CC-:B0-----:R-:W-:Y:S02]  /*37e0*/  SHF.R.U64 R11, R8, R28.reuse, R3.reuse ;  /* 0x0000001c080b7219 */ /* 0x181fe40000001203 */
[-C--:B------:R-:W-:Y:S02]  /*37f0*/  SHF.L.U32 R5, R5, R28.reuse, RZ ;  /* 0x0000001c05057219 */ /* 0x080fe400000006ff */
[-C--:B------:R-:W-:Y:S01]  /*3800*/  SHF.R.U32.HI R3, RZ, R28.reuse, R3 ;  /* 0x0000001cff037219 */ /* 0x080fe20000011603 */
[----:B------:R-:W-:Y:S01]  /*3810*/  IMAD.MOV.U32 R2, RZ, RZ, R11 ;  /* 0x000000ffff027224 */ /* 0x000fe200078e000b */
[----:B------:R-:W-:Y:S01]  /*3820*/  SHF.L.U32 R28, R7, R28, RZ ;  /* 0x0000001c071c7219 */ /* 0x000fe200000006ff */
[----:B------:R-:W0:Y:S01]  /*3830*/  LDC R32, c[0x0][0x638] ;  /* 0x00018e00ff207b82 */ /* 0x000e220000000800 */
[----:B------:R-:W-:-:S07]  /*3840*/  LOP3.LUT R21, RZ, R5, RZ, 0x33, !PT ;  /* 0x00000005ff157212 */ /* 0x000fce00078e33ff */
[----:B------:R-:W0:Y:S01]  /*3850*/  LDC R33, c[0x0][0x610] ;  /* 0x00018400ff217b82 */ /* 0x000e220000000800 */
[----:B----4-:R-:W-:Y:S05]  /*3860*/  @!P0 BRA `(.L_x_53) ;  /* 0x0000000000288947 */ /* 0x010fea0003800000 */
[----:B--2---:R-:W2:Y:S02]  /*3870*/  LDC R0, c[0x0][0x64c] ;  /* 0x00019300ff007b82 */ /* 0x004ea40000000800 */
[----:B--2---:R-:W-:-:S05]  /*3880*/  IADD3 R7, P0, R11, R0, RZ ;  /* 0x000000000b077210 */ /* 0x004fca0007f1e0ff */
        /* <DEDUP_REMOVED lines=8> */
.L_x_53:
[----:B------:R-:W-:Y:S01]  /*3910*/  ISETP.NE.AND P0, PT, R22, 0x1, PT ;  /* 0x000000011600780c */ /* 0x000fe20003f05270 */
[----:B-1----:R-:W-:Y:S01]  /*3920*/  VIADD R5, R14, 0xffffffff ;  /* 0xffffffff0e057836 */ /* 0x002fe20000000000 */
[----:B--23--:R-:W-:Y:S01]  /*3930*/  SHF.R.U64 R0, R2, R29, R3 ;  /* 0x0000001d02007219 */ /* 0x00cfe20000001203 */
[----:B------:R-:W-:Y:S01]  /*3940*/  IMAD.MOV R12, RZ, RZ, -R12 ;  /* 0x000000ffff0c7224 */ /* 0x000fe200078e0a0c */
[----:B------:R-:W-:Y:S01]  /*3950*/  LOP3.LUT R3, R8, R21, RZ, 0xc0, !PT ;  /* 0x0000001508037212 */ /* 0x000fe200078ec0ff */
[----:B------:R-:W-:Y:S02]  /*3960*/  IMAD.MOV.U32 R4, RZ, RZ, 0x1 ;  /* 0x00000001ff047424 */ /* 0x000fe400078e00ff */
[----:B------:R-:W-:Y:S02]  /*3970*/  IMAD.MOV R2, RZ, RZ, -R0 ;  /* 0x000000ffff027224 */ /* 0x000fe400078e0a00 */
[----:B------:R-:W-:Y:S01]  /*3980*/  IMAD R0, R28, R0, R3 ;  /* 0x000000001c007224 */ /* 0x000fe200078e0203 */
[----:B------:R-:W-:Y:S01]  /*3990*/  LOP3.LUT R3, R10, R5, RZ, 0xc0, !PT ;  /* 0x000000050a037212 */ /* 0x000fe200078ec0ff */
[----:B0-----:R-:W-:-:S02]  /*39a0*/  IMAD R2, R2, R32, R11 ;  /* 0x0000002002027224 */ /* 0x001fc400078e020b */
[----:B------:R-:W-:Y:S02]  /*39b0*/  @P0 IMAD R15, R13, R12, R20 ;  /* 0x0000000c0d0f0224 */ /* 0x000fe400078e0214 */
[----:B------:R-:W-:Y:S01]  /*39c0*/  IMAD R3, R2, R14, R3 ;  /* 0x0000000e02037224 */ /* 0x000fe200078e0203 */
[----:B------:R-:W-:Y:S01]  /*39d0*/  PRMT R2, R4, 0x7610, R2 ;  /* 0x0000761004027816 */ /* 0x000fe20000000002 */
[----:B------:R-:W-:-:S05]  /*39e0*/  IMAD R0, R0, R33, R15 ;  /* 0x0000002100007224 */ /* 0x000fca00078e020f */
[----:B------:R-:W-:Y:S02]  /*39f0*/  SEL R36, R3, R0, !P0 ;  /* 0x0000000003247207 */ /* 0x000fe40004000000 */
[----:B------:R-:W-:-:S07]  /*3a00*/  SEL R0, R0, R3, !P0 ;  /* 0x0000000300007207 */ /* 0x000fce0004000000 */
.L_x_51:
[----:B------:R-:W-:Y:S01]  /*3a10*/  LOP3.LUT P0, RZ, R2, 0xff, RZ, 0xc0, !PT ;  /* 0x000000ff02ff7812 */ /* 0x000fe2000780c0ff */
[----:B------:R-:W-:-:S12]  /*3a20*/  IMAD.MOV.U32 R37, RZ, RZ, R0 ;  /* 0x000000ffff257224 */ /* 0x000fd800078e0000 */
[----:B------:R-:W-:Y:S05]  /*3a30*/  @P0 BRA `(.L_x_54) ;  /* 0xffffffd400ec0947 */ /* 0x000fea000383ffff */
[----:B------:R-:W-:Y:S05]  /*3a40*/  EXIT ;  /* 0x000000000000794d */ /* 0x000fea0003800000 */
.L_x_7:
        /* <DEDUP_REMOVED lines=26> */
.L_x_56:
        /* <DEDUP_REMOVED lines=11> */
[----:B------:R-:W-:Y:S01]  /*3ca0*/  IMAD.MOV.U32 R8, RZ, RZ, -0x1 ;  /* 0xffffffffff087424 */ /* 0x000fe200078e00ff */
[----:B------:R-:W3:Y:S01]  /*3cb0*/  LDC R27, c[0x0][0x658] ;  /* 0x00019600ff1b7b82 */ /* 0x000ee20000000800 */
[----:B------:R-:W-:Y:S01]  /*3cc0*/  IMAD.IADD R7, R7, 0x1, R9 ;  /* 0x0000000107077824 */ /* 0x000fe200078e0209 */
[----:B0-----:R-:W-:-:S04]  /*3cd0*/  ISETP.NE.U32.AND P0, PT, R28, RZ, PT ;  /* 0x000000ff1c00720c */ /* 0x001fc80003f05070 */
        /* <DEDUP_REMOVED lines=25> */
.L_x_57:
[----:B------:R-:W-:Y:S01]  /*3e70*/  ISETP.NE.AND P0, PT, R22, 0x1, PT ;  /* 0x000000011600780c */ /* 0x000fe20003f05270 */
[----:B0-----:R-:W-:Y:S01]  /*3e80*/  VIADD R13, R23, 0xffffffff ;  /* 0xffffffff170d7836 */ /* 0x001fe20000000000 */
[----:B-1----:R-:W-:Y:S02]  /*3e90*/  SHF.R.U64 R6, R6, R24, R7 ;  /* 0x0000001806067219 */ /* 0x002fe40000001207 */
[----:B------:R-:W-:Y:S02]  /*3ea0*/  SHF.L.U32 R26, R26, R27, RZ ;  /* 0x0000001b1a1a7219 */ /* 0x000fe400000006ff */
[----:B------:R-:W-:Y:S01]  /*3eb0*/  LOP3.LUT R3, R21, R30, RZ, 0xc0, !PT ;  /* 0x0000001e15037212 */ /* 0x000fe200078ec0ff */
[----:B------:R-:W-:Y:S01]  /*3ec0*/  IMAD.MOV R7, RZ, RZ, -R6 ;  /* 0x000000ffff077224 */ /* 0x000fe200078e0a06 */
[----:B------:R-:W-:Y:S01]  /*3ed0*/  LOP3.LUT R13, R12, R13, RZ, 0xc0, !PT ;  /* 0x0000000d0c0d7212 */ /* 0x000fe200078ec0ff */
[----:B------:R-:W-:Y:S02]  /*3ee0*/  IMAD.MOV.U32 R12, RZ, RZ, R15 ;  /* 0x000000ffff0c7224 */ /* 0x000fe400078e000f */
[----:B------:R-:W-:-:S02]  /*3ef0*/  IMAD R3, R26, R6, R3 ;  /* 0x000000061a037224 */ /* 0x000fc400078e0203 */
[----:B------:R-:W-:Y:S02]  /*3f00*/  @P0 IMAD R4, R5, R14, R2 ;  /* 0x0000000e05040224 */ /* 0x000fe400078e0202 */
[----:B--2---:R-:W-:Y:S02]  /*3f10*/  IMAD R2, R7, R25, R20 ;  /* 0x0000001907027224 */ /* 0x004fe400078e0214 */
[----:B---3--:R-:W-:Y:S02]  /*3f20*/  IMAD R4, R3, R31, R4 ;  /* 0x0000001f03047224 */ /* 0x008fe400078e0204 */
[----:B------:R-:W-:Y:S02]  /*3f30*/  IMAD R13, R2, R23, R13 ;  /* 0x00000017020d7224 */ /* 0x000fe400078e020d */
[----:B------:R-:W-:-:S03]  /*3f40*/  IMAD.MOV.U32 R6, RZ, RZ, 0x1 ;  /* 0x00000001ff067424 */ /* 0x000fc600078e00ff */
[----:B------:R-:W-:Y:S02]  /*3f50*/  SEL R11, R13, R4, !P0 ;  /* 0x000000040d0b7207 */ /* 0x000fe40004000000 */
[----:B------:R-:W-:-:S07]  /*3f60*/  SEL R13, R4, R13, !P0 ;  /* 0x0000000d040d7207 */ /* 0x000fce0004000000 */
.L_x_55:
[----:B------:R-:W-:-:S08]  /*3f70*/  NOP ;  /* 0x0000000000007918 */ /* 0x000fd00000000000 */
[----:B------:R-:W0:-:S00]  /*3f80*/  USETMAXREG.DEALLOC.CTAPOOL 0x28 ;  /* 0x00000028000079c8 */ /* 0x000e0000080e0500 */
[----:B0-----:R-:W-:-:S13]  /*3f90*/  ISETP.NE.AND P0, PT, R0, RZ, PT ;  /* 0x000000ff0000720c */ /* 0x001fda0003f05270 */
[----:B------:R-:W-:Y:S05]  /*3fa0*/  @P0 EXIT ;  /* 0x000000000000094d */ /* 0x000fea0003800000 */
[----:B------:R-:W-:Y:S01]  /*3fb0*/  LOP3.LUT P0, RZ, R6, 0xff, RZ, 0xc0, !PT ;  /* 0x000000ff06ff7812 */ /* 0x000fe2000780c0ff */
[----:B------:R-:W-:Y:S02]  /*3fc0*/  IMAD.MOV.U32 R0, RZ, RZ, 0x1 ;  /* 0x00000001ff007424 */ /* 0x000fe400078e00ff */
[----:B------:R-:W-:-:S10]  /*3fd0*/  IMAD.MOV.U32 R10, RZ, RZ, RZ ;  /* 0x000000ffff0a7224 */ /* 0x000fd400078e00ff */
[----:B------:R-:W-:Y:S05]  /*3fe0*/  @!P0 BRA `(.L_x_58) ;  /* 0x0000000c00608947 */ /* 0x000fea0003800000 */
[----:B------:R-:W0:Y:S01]  /*3ff0*/  LDC R0, c[0x0][0x28c] ;  /* 0x0000a300ff007b82 */ /* 0x000e220000000800 */
[----:B------:R-:W1:Y:S01]  /*4000*/  S2R R6, SR_CgaCtaId ;  /* 0x0000000000067919 */ /* 0x000e620000008800 */
[----:B------:R-:W-:Y:S01]  /*4010*/  BSSY B0, `(.L_x_58) ;  /* 0x00000d5000007945 */ /* 0x000fe20003800000 */
[----:B------:R-:W-:Y:S01]  /*4020*/  IMAD.MOV.U32 R9, RZ, RZ, 0x1 ;  /* 0x00000001ff097424 */ /* 0x000fe200078e00ff */
[----:B------:R-:W-:Y:S01]  /*4030*/  LOP3.LUT R8, R17, 0x2, RZ, 0xfc, !PT ;  /* 0x0000000211087812 */ /* 0x000fe200078efcff */
[----:B------:R-:W-:Y:S01]  /*4040*/  IMAD.MOV.U32 R10, RZ, RZ, RZ ;  /* 0x000000ffff0a7224 */ /* 0x000fe200078e00ff */
[----:B------:R-:W-:Y:S01]  /*4050*/  ULDC UR4, c[0x0][0x600] ;  /* 0x0001800000047ab9 */ /* 0x000fe20000000800 */
[----:B------:R-:W-:Y:S01]  /*4060*/  ULDC.64 UR22, c[0x0][0x198] ;  /* 0x0000660000167ab9 */ /* 0x000fe20000000a00 */
[----:B------:R-:W-:Y:S01]  /*4070*/  UIADD3 UR4, UR4, -0x1, URZ ;  /* 0xffffffff04047890 */ /* 0x000fe2000fffe03f */
[----:B0-----:R-:W-:-:S05]  /*4080*/  VIADD R0, R0, 0xff ;  /* 0x000000ff00007836 */ /* 0x001fca0000000000 */
[----:B------:R-:W-:-:S04]  /*4090*/  SHF.R.S32.HI R3, RZ, 0x1f, R0 ;  /* 0x0000001fff037819 */ /* 0x000fc80000011400 */
[----:B------:R-:W-:Y:S01]  /*40a0*/  LEA.HI R3, R3, R0, RZ, 0x8 ;  /* 0x0000000003037211 */ /* 0x000fe200078f40ff */
[----:B------:R-:W-:Y:S01]  /*40b0*/  IMAD.MOV.U32 R0, RZ, RZ, 0x1 ;  /* 0x00000001ff007424 */ /* 0x000fe200078e00ff */
[----:B-1----:R-:W-:Y:S02]  /*40c0*/  LOP3.LUT R6, R6, 0x1, RZ, 0xc0, !PT ;  /* 0x0000000106067812 */ /* 0x002fe400078ec0ff */
[----:B------:R-:W-:-:S07]  /*40d0*/  SHF.R.S32.HI R7, RZ, 0x8, R3 ;  /* 0x00000008ff077819 */ /* 0x000fce0000011403 */
.L_x_69:
[----:B------:R-:W-:-:S03]  /*40e0*/  UMOV UR5, 0xffffffff ;  /* 0xffffffff00057882 */ /* 0x000fc60000000000 */
[----:B------:R-:W-:Y:S05]  /*40f0*/  BRA.DIV UR5, `(.L_x_59) ;  /* 0x0000001205047947 */ /* 0x000fea000b800000 */
[----:B------:R-:W-:-:S13]  /*4100*/  ELECT P6, URZ, PT ;  /* 0x00000000003f782f */ /* 0x000fda00038c0000 */
.L_x_80:
[----:B------:R-:W0:Y:S01]  /*4110*/  LDC R2, c[0x0][0x28c] ;  /* 0x0000a300ff027b82 */ /* 0x000e220000000800 */
[----:B------:R-:W-:Y:S01]  /*4120*/  BSSY B1, `(.L_x_60) ;  /* 0x0000045000017945 */ /* 0x000fe20003800000 */
[----:B0-----:R-:W-:-:S13]  /*4130*/  ISETP.LT.OR P6, PT, R2, 0x1, !P6 ;  /* 0x000000010200780c */ /* 0x001fda00077c1670 */
[----:B------:R-:W-:Y:S05]  /*4140*/  @P6 BRA `(.L_x_61) ;  /* 0x0000000400086947 */ /* 0x000fea0003800000 */
[----:B------:R-:W-:Y:S02]  /*4150*/  IMAD R11, R11, 0x2, R6 ;  /* 0x000000020b0b7824 */ /* 0x000fe400078e0206 */
[----:B------:R-:W-:Y:S02]  /*4160*/  IMAD R13, R13, 0xc0, RZ ;  /* 0x000000c00d0d7824 */ /* 0x000fe400078e02ff */
[----:B------:R-:W-:Y:S02]  /*4170*/  VIADD R20, R7, 0x1 ;  /* 0x0000000107147836 */ /* 0x000fe40000000000 */
[----:B------:R-:W-:Y:S02]  /*4180*/  IMAD.MOV.U32 R21, RZ, RZ, RZ ;  /* 0x000000ffff157224 */ /* 0x000fe400078e00ff */
[----:B------:R-:W-:Y:S02]  /*4190*/  IMAD.MOV.U32 R2, RZ, RZ, R0 ;  /* 0x000000ffff027224 */ /* 0x000fe400078e0000 */
[----:B------:R-:W-:-:S02]  /*41a0*/  IMAD.MOV.U32 R3, RZ, RZ, R10 ;  /* 0x000000ffff037224 */ /* 0x000fc400078e000a */
[----:B------:R-:W-:-:S07]  /*41b0*/  IMAD.SHL.U32 R11, R11, 0x4, RZ ;  /* 0x000000040b0b7824 */ /* 0x000fce00078e00ff */
.L_x_64:
[----:B------:R-:W0:Y:S01]  /*41c0*/  S2R R5, SR_CgaCtaId ;  /* 0x0000000000057919 */ /* 0x000e220000008800 */
[----:B------:R-:W-:Y:S02]  /*41d0*/  MOV R4, 0x400 ;  /* 0x0000040000047802 */ /* 0x000fe40000000f00 */
[----:B------:R-:W-:Y:S02]  /*41e0*/  LOP3.LUT P0, RZ, R16, 0x7f, RZ, 0xc0, !PT ;  /* 0x0000007f10ff7812 */ /* 0x000fe4000780c0ff */
[----:B0-----:R-:W-:Y:S02]  /*41f0*/  LEA R14, R5, R4, 0x18 ;  /* 0x00000004050e7211 */ /* 0x001fe400078ec0ff */
[----:B------:R-:W-:-:S09]  /*4200*/  SHF.L.U32 R4, R2, 0x1f, RZ ;  /* 0x0000001f02047819 */ /* 0x000fd200000006ff */
[----:B------:R-:W0:Y:S01]  /*4210*/  @!P0 LDC R5, c[0x0][0x500] ;  /* 0x00014000ff058b82 */ /* 0x000e220000000800 */
[----:B------:R-:W-:-:S04]  /*4220*/  IMAD R15, R3, 0x8, R14 ;  /* 0x00000008030f7824 */ /* 0x000fc800078e020e */
[----:B------:R-:W1:Y:S02]  /*4230*/  SYNCS.PHASECHK.TRANS64.TRYWAIT P1, [R15+URZ+0x20], R4 ;  /* 0x000020040f0075a7 */ /* 0x000e64000802017f */
[----:B-1----:R-:W-:Y:S05]  /*4240*/  @!P1 BRA `(.L_x_62) ;  /* 0x0000000c00d09947 */ /* 0x002fea0003800000 */
.L_x_81:
[----:B-1----:R-:W-:Y:S01]  /*4250*/  PRMT R4, R8, 0x9910, RZ ;  /* 0x0000991008047816 */ /* 0x002fe200000000ff */
[----:B0-----:R0:W-:Y:S03]  /*4260*/  @!P0 SYNCS.ARRIVE.TRANS64 RZ, [R15+URZ], R5 ;  /* 0x000000050fff89a7 */ /* 0x0011e6000800003f */
[----:B------:R-:W-:-:S13]  /*4270*/  ISETP.NE.AND P0, PT, R4, 0x2, PT ;  /* 0x000000020400780c */ /* 0x000fda0003f05270 */
[----:B0-----:R-:W-:Y:S05]  /*4280*/  @P0 BRA `(.L_x_63) ;  /* 0x0000000000040947 */ /* 0x001fea0003800000 */
[----:B------:R-:W-:Y:S01]  /*4290*/  BPT.TRAP 0x1 ;  /* 0x000000040000795c */ /* 0x000fe20000300000 */
.L_x_63:
[----:B------:R-:W-:Y:S01]  /*42a0*/  IMAD R4, R3, 0xc000, R14 ;  /* 0x0000c00003047824 */ /* 0x000fe200078e020e */
[----:B------:R-:W-:Y:S01]  /*42b0*/  R2UR UR34, R21 ;  /* 0x00000000152272ca */ /* 0x000fe200000e0000 */
[----:B------:R-:W-:Y:S01]  /*42c0*/  VIADD R20, R20, 0xffffffff ;  /* 0xffffffff14147836 */ /* 0x000fe20000000000 */
[----:B------:R-:W-:Y:S01]  /*42d0*/  R2UR UR33, R15 ;  /* 0x000000000f2172ca */ /* 0x000fe200000e0000 */
[----:B------:R-:W-:Y:S01]  /*42e0*/  UIADD3 UR6, UP0, UR22, 0xf0, URZ ;  /* 0x000000f016067890 */ /* 0x000fe2000ff1e03f */
[----:B------:R-:W-:Y:S01]  /*42f0*/  R2UR UR24, R4 ;  /* 0x00000000041872ca */ /* 0x000fe200000e0000 */
[----:B------:R-:W-:Y:S01]  /*4300*/  IMAD R4, R3, 0x4, R6 ;  /* 0x0000000403047824 */ /* 0x000fe200078e0206 */
[----:B------:R-:W-:Y:S01]  /*4310*/  R2UR UR36, R12 ;  /* 0x000000000c2472ca */ /* 0x000fe200000e0000 */
[----:B------:R-:W-:Y:S01]  /*4320*/  UIADD3 UR30, UP1, UR22, 0x1f0, URZ ;  /* 0x000001f0161e7890 */ /* 0x000fe2000ff3e03f */
[----:B------:R-:W-:Y:S01]  /*4330*/  R2UR UR35, R13 ;  /* 0x000000000d2372ca */ /* 0x000fe200000e0000 */
[----:B------:R-:W-:Y:S01]  /*4340*/  IMAD.U32 R4, R4, 0x200, R14 ;  /* 0x0000020004047824 */ /* 0x000fe200078e000e */
[----:B------:R-:W-:Y:S01]  /*4350*/  R2UR UR19, R11 ;  /* 0x000000000b1372ca */ /* 0x000fe200000e0000 */
[----:B------:R-:W-:Y:S01]  /*4360*/  UIADD3.X UR7, URZ, UR23, URZ, UP0, !UPT ;  /* 0x000000173f077290 */ /* 0x000fe200087fe43f */
[----:B------:R-:W-:Y:S01]  /*4370*/  ISETP.GT.AND P1, PT, R20, 0x1, PT ;  /* 0x000000011400780c */ /* 0x000fe20003f24270 */
[----:B------:R-:W-:Y:S01]  /*4380*/  UIADD3 UR26, UR34, 0x80, URZ ;  /* 0x00000080221a7890 */ /* 0x000fe2000fffe03f */
[----:B------:R-:W-:Y:S01]  /*4390*/  R2UR UR8, R4 ;  /* 0x00000000040872ca */ /* 0x000fe200000e0000 */
[----:B------:R-:W-:Y:S01]  /*43a0*/  UIADD3.X UR31, URZ, UR23, URZ, UP1, !UPT ;  /* 0x000000173f1f7290 */ /* 0x000fe20008ffe43f */
[----:B------:R-:W-:Y:S01]  /*43b0*/  VIADD R3, R3, 0x1 ;  /* 0x0000000103037836 */ /* 0x000fe20000000000 */
[----:B------:R-:W-:Y:S01]  /*43c0*/  UIADD3 UR32, UR24, 0x100, URZ ;  /* 0x0000010018207890 */ /* 0x000fe2000fffe03f */
[----:B------:R-:W-:Y:S01]  /*43d0*/  VIADD R21, R21, 0x100 ;  /* 0x0000010015157836 */ /* 0x000fe20000000000 */
[----:B------:R-:W-:Y:S01]  /*43e0*/  UIADD3 UR24, UR24, 0x6100, URZ ;  /* 0x0000610018187890 */ /* 0x000fe2000fffe03f */
[----:B------:R-:W-:Y:S01]  /*43f0*/  UMOV UR14, 0x0 ;  /* 0x00000000000e7882 */ /* 0x000fe20000000000 */
[----:B------:R-:W-:Y:S01]  /*4400*/  UMOV UR15, 0x10000000 ;  /* 0x10000000000f7882 */ /* 0x000fe20000000000 */
[----:B------:R-:W-:Y:S01]  /*4410*/  ISETP.NE.AND P0, PT, R3, 0x4, PT ;  /* 0x000000040300780c */ /* 0x000fe20003f05270 */
[----:B------:R-:W-:Y:S01]  /*4420*/  UMOV UR25, UR33 ;  /* 0x0000002100197c82 */ /* 0x000fe20008000000 */
[----:B------:R-:W-:Y:S01]  /*4430*/  UMOV UR28, UR36 ;  /* 0x00000024001c7c82 */ /* 0x000fe20008000000 */
[----:B------:R-:W-:-:S02]  /*4440*/  UMOV UR27, UR35 ;  /* 0x00000023001b7c82 */ /* 0x000fc40008000000 */
[----:B------:R-:W-:Y:S01]  /*4450*/  UIADD3 UR16, UR8, 0x30100, URZ ;  /* 0x0003010008107890 */ /* 0x000fe2000fffe03f */
[----:B------:R0:W-:Y:S01]  /*4460*/  UTMALDG.3D [UR32], [UR6], desc[UR14] ;  /* 0x00000e20060075b4 */ /* 0x0001e20008011000 */
[----:B------:R-:W-:Y:S01]  /*4470*/  UIADD3 UR8, UR8, 0x30500, URZ ;  /* 0x0003050008087890 */ /* 0x000fe2000fffe03f */
[----:B------:R-:W-:Y:S01]  /*4480*/  SEL R5, RZ, 0x1, P0 ;  /* 0x00000001ff057807 */ /* 0x000fe20000000000 */
[----:B------:R-:W-:Y:S01]  /*4490*/  UMOV UR5, 0x30000 ;  /* 0x0003000000057882 */ /* 0x000fe20000000000 */
[----:B------:R-:W-:Y:S01]  /*44a0*/  UMOV UR17, UR33 ;  /* 0x0000002100117c82 */ /* 0x000fe20008000000 */
[----:B------:R-:W-:Y:S01]  /*44b0*/  UMOV UR18, UR34 ;  /* 0x0000002200127c82 */ /* 0x000fe20008000000 */
[----:B------:R-:W-:Y:S01]  /*44c0*/  UMOV UR20, UR36 ;  /* 0x0000002400147c82 */ /* 0x000fe20008000000 */
[----:B------:R-:W-:Y:S01]  /*44d0*/  UMOV UR9, UR33 ;  /* 0x0000002100097c82 */ /* 0x000fe20008000000 */
[----:B------:R-:W-:Y:S01]  /*44e0*/  UMOV UR11, UR19 ;  /* 0x00000013000b7c82 */ /* 0x000fe20008000000 */
[----:B------:R-:W-:Y:S01]  /*44f0*/  UMOV UR12, UR36 ;  /* 0x00000024000c7c82 */ /* 0x000fe20008000000 */
[----:B------:R0:W-:Y:S01]  /*4500*/  UTMALDG.3D [UR24], [UR6], desc[UR14] ;  /* 0x00000e18060075b4 */ /* 0x0001e20008011000 */
[----:B------:R-:W-:Y:S01]  /*4510*/  UMOV UR10, UR26 ;  /* 0x0000001a000a7c82 */ /* 0x000fe20008000000 */
[----:B------:R-:W-:-:S02]  /*4520*/  LOP3.LUT R2, R2, R5, RZ, 0x3c, !PT ;  /* 0x0000000502027212 */ /* 0x000fc400078e3cff */
[----:B------:R-:W-:Y:S01]  /*4530*/  SEL R3, R3, RZ, P0 ;  /* 0x000000ff03037207 */ /* 0x000fe20000000000 */
[----:B------:R0:W-:Y:S01]  /*4540*/  UTMALDG.3D.MULTICAST [UR16], [UR30], UR5, desc[UR14] ;  /* 0x00000e101e0073b4 */ /* 0x0001e20008011805 */
[----:B------:R0:W-:Y:S02]  /*4550*/  UTMALDG.3D.MULTICAST [UR8], [UR30], UR5, desc[UR14] ;  /* 0x00000e081e0073b4 */ /* 0x0001e40008011805 */
[----:B0-----:R-:W-:Y:S05]  /*4560*/  @P1 BRA `(.L_x_64) ;  /* 0xfffffffc00141947 */ /* 0x001fea000383ffff */
.L_x_61:
[----:B------:R-:W-:Y:S05]  /*4570*/  BSYNC B1 ;  /* 0x0000000000017941 */ /* 0x000fea0003800000 */
.L_x_60:
[----:B------:R-:W-:Y:S01]  /*4580*/  LOP3.LUT P2, RZ, R9, 0xff, RZ, 0xc0, !PT ;  /* 0x000000ff09ff7812 */ /* 0x000fe2000784c0ff */
[----:B------:R-:W-:Y:S01]  /*4590*/  ULDC UR6, c[0x0][0xc] ;  /* 0x0000030000067ab9 */ /* 0x000fe20000000800 */
[----:B------:R-:W-:Y:S01]  /*45a0*/  ULDC UR7, c[0x0][0x10] ;  /* 0x0000040000077ab9 */ /* 0x000fe20000000800 */
[----:B------:R-:W0:Y:S01]  /*45b0*/  LDC R3, c[0x0][0x14] ;  /* 0x00000500ff037b82 */ /* 0x000e220000000800 */
[----:B------:R-:W-:Y:S01]  /*45c0*/  IMAD.IADD R10, R7, 0x1, R10 ;  /* 0x00000001070a7824 */ /* 0x000fe200078e020a */
[----:B------:R-:W-:Y:S01]  /*45d0*/  UIMAD.WIDE.U32 UR6, UR6, UR7, URZ ;  /* 0x00000007060672a5 */ /* 0x000fe2000f8e003f */
[----:B------:R-:W-:Y:S01]  /*45e0*/  BSSY B1, `(.L_x_65) ;  /* 0x0000075000017945 */ /* 0x000fe20003800000 */
[----:B------:R-:W-:Y:S01]  /*45f0*/  IMAD.MOV.U32 R13, RZ, RZ, -0x1 ;  /* 0xffffffffff0d7424 */ /* 0x000fe200078e00ff */
[----:B------:R-:W-:Y:S01]  /*4600*/  PRMT R9, RZ, 0x7610, R9 ;  /* 0x00007610ff097816 */ /* 0x000fe20000000009 */
[----:B------:R-:W-:Y:S01]  /*4610*/  IMAD.MOV.U32 R11, RZ, RZ, -0x1 ;  /* 0xffffffffff0b7424 */ /* 0x000fe200078e00ff */
[----:B------:R-:W-:Y:S01]  /*4620*/  ISETP.GT.U32.AND P0, PT, R10, 0x3, PT ;  /* 0x000000030a00780c */ /* 0x000fe20003f04070 */
[----:B------:R-:W-:Y:S01]  /*4630*/  IMAD.MOV.U32 R12, RZ, RZ, -0x1 ;  /* 0xffffffffff0c7424 */ /* 0x000fe200078e00ff */
[----:B------:R-:W-:Y:S01]  /*4640*/  SHF.R.U32.HI R2, RZ, 0x2, R10 ;  /* 0x00000002ff027819 */ /* 0x000fe2000001160a */
[----:B------:R-:W1:Y:S01]  /*4650*/  @P2 S2R R5, SR_CgaCtaId ;  /* 0x0000000000052919 */ /* 0x000e620000008800 */
[----:B------:R-:W-:-:S02]  /*4660*/  @P2 MOV R4, 0x400 ;  /* 0x0000040000042802 */ /* 0x000fc40000000f00 */
[----:B------:R-:W-:Y:S02]  /*4670*/  ISETP.LT.U32.AND P0, PT, R7, 0x4, P0 ;  /* 0x000000040700780c */ /* 0x000fe40000701070 */
[----:B------:R-:W-:Y:S02]  /*4680*/  LOP3.LUT R2, R2, 0x1, RZ, 0xc0, !PT ;  /* 0x0000000102027812 */ /* 0x000fe400078ec0ff */
[----:B------:R-:W-:Y:S02]  /*4690*/  LOP3.LUT R10, R10, 0x3, RZ, 0xc0, !PT ;  /* 0x000000030a0a7812 */ /* 0x000fe400078ec0ff */
[----:B------:R-:W-:-:S04]  /*46a0*/  ISETP.NE.U32.AND P1, PT, R2, 0x1, PT ;  /* 0x000000010200780c */ /* 0x000fc80003f25070 */
[----:B------:R-:W-:Y:S01]  /*46b0*/  ISETP.GT.U32.AND P1, PT, R7, 0x3, !P1 ;  /* 0x000000030700780c */ /* 0x000fe20004f24070 */
[----:B0-----:R-:W-:-:S03]  /*46c0*/  IMAD.WIDE.U32 R18, R3, UR6, R18 ;  /* 0x0000000603127c25 */ /* 0x001fc6000f8e0012 */
[----:B------:R-:W-:Y:S02]  /*46d0*/  SEL R2, RZ, 0x1, !P1 ;  /* 0x00000001ff027807 */ /* 0x000fe40004800000 */
[----:B-1----:R-:W-:Y:S01]  /*46e0*/  @P2 LEA R4, R5, R4, 0x18 ;  /* 0x0000000405042211 */ /* 0x002fe200078ec0ff */
[----:B------:R-:W-:Y:S01]  /*46f0*/  IMAD R5, R3, UR7, RZ ;  /* 0x0000000703057c24 */ /* 0x000fe2000f8e02ff */
[----:B------:R-:W-:Y:S01]  /*4700*/  ULDC.64 UR6, c[0x0][0x650] ;  /* 0x0001940000067ab9 */ /* 0x000fe20000000a00 */
[----:B------:R-:W-:Y:S01]  /*4710*/  SEL R3, RZ, 0x1, !P0 ;  /* 0x00000001ff037807 */ /* 0x000fe20004000000 */
[----:B------:R0:W-:Y:S01]  /*4720*/  @P2 SYNCS.ARRIVE.TRANS64.A1T0 RZ, [R4+URZ+0x58], RZ ;  /* 0x000058ff04ff29a7 */ /* 0x0001e2000810003f */
[----:B------:R-:W-:Y:S01]  /*4730*/  IMAD.IADD R19, R19, 0x1, R5 ;  /* 0x0000000113137824 */ /* 0x000fe200078e0205 */
[----:B------:R-:W-:Y:S02]  /*4740*/  ISETP.GE.U32.AND P0, PT, R18, UR6, PT ;  /* 0x0000000612007c0c */ /* 0x000fe4000bf06070 */
[----:B------:R-:W-:-:S02]  /*4750*/  LOP3.LUT R0, R2, R0, R3, 0x96, !PT ;  /* 0x0000000002007212 */ /* 0x000fc400078e9603 */
[----:B------:R-:W-:Y:S02]  /*4760*/  ISETP.GE.U32.AND.EX P0, PT, R19, UR7, PT, P0 ;  /* 0x0000000713007c0c */ /* 0x000fe4000bf06100 */
[----:B------:R-:W-:-:S11]  /*4770*/  PRMT R2, RZ, 0x7610, R2 ;  /* 0x00007610ff027816 */ /* 0x000fd60000000002 */
[----:B0-----:R-:W-:Y:S05]  /*4780*/  @P0 BRA `(.L_x_66) ;  /* 0x0000000400680947 */ /* 0x001fea0003800000 */
[----:B------:R-:W0:Y:S01]  /*4790*/  S2R R13, SR_CTAID.X ;  /* 0x00000000000d7919 */ /* 0x000e220000002500 */
[----:B------:R-:W-:Y:S01]  /*47a0*/  ULDC.64 UR6, c[0x0][0x628] ;  /* 0x00018a0000067ab9 */ /* 0x000fe20000000a00 */
[----:B------:R-:W1:Y:S01]  /*47b0*/  LDC R14, c[0x0][0x144] ;  /* 0x00005100ff0e7b82 */ /* 0x000e620000000800 */
[----:B------:R-:W-:Y:S01]  /*47c0*/  ISETP.NE.U32.AND P0, PT, RZ, UR6, PT ;  /* 0x00000006ff007c0c */ /* 0x000fe2000bf05070 */
[----:B------:R-:W2:Y:S01]  /*47d0*/  S2R R11, SR_CTAID.Y ;  /* 0x00000000000b7919 */ /* 0x000ea20000002600 */
[----:B------:R-:W-:Y:S01]  /*47e0*/  ULDC UR5, c[0x0][0x150] ;  /* 0x0000540000057ab9 */ /* 0x000fe20000000800 */
[----:B------:R-:W-:Y:S01]  /*47f0*/  ULDC UR8, c[0x0][0x630] ;  /* 0x00018c0000087ab9 */ /* 0x000fe20000000800 */
[----:B------:R-:W-:Y:S01]  /*4800*/  ISETP.NE.AND.EX P0, PT, RZ, UR7, PT, P0 ;  /* 0x00000007ff007c0c */ /* 0x000fe2000bf05300 */
[----:B------:R-:W-:Y:S01]  /*4810*/  IMAD.MOV.U32 R2, RZ, RZ, R18 ;  /* 0x000000ffff027224 */ /* 0x000fe200078e0012 */
[----:B0-----:R-:W-:-:S05]  /*4820*/  I2FP.F32.U32 R3, R13 ;  /* 0x0000000d00037245 */ /* 0x001fca0000201000 */
[----:B------:R-:W-:Y:S01]  /*4830*/  FMUL R20, R3, UR5 ;  /* 0x0000000503147c20 */ /* 0x000fe20008400000 */
[----:B------:R-:W-:-:S05]  /*4840*/  IMAD.MOV.U32 R3, RZ, RZ, R19 ;  /* 0x000000ffff037224 */ /* 0x000fca00078e0013 */
[----:B--2---:R-:W-:Y:S05]  /*4850*/  @!P0 BRA `(.L_x_67) ;  /* 0x0000000000288947 */ /* 0x004fea0003800000 */
[----:B------:R-:W-:Y:S02]  /*4860*/  ULDC UR5, c[0x0][0x634] ;  /* 0x00018d0000057ab9 */ /* 0x000fe40000000800 */
[----:B------:R-:W-:-:S05]  /*4870*/  IADD3 R3, P0, R18, UR5, RZ ;  /* 0x0000000512037c10 */ /* 0x000fca000ff1e0ff */
[----:B------:R-:W-:-:S04]  /*4880*/  IMAD.X R15, RZ, RZ, R19, P0 ;  /* 0x000000ffff0f7224 */ /* 0x000fc800000e0613 */
[----:B------:R-:W-:-:S04]  /*4890*/  IMAD.WIDE.U32 R4, R15, UR6, RZ ;  /* 0x000000060f047c25 */ /* 0x000fc8000f8e00ff */
[----:B------:R-:W-:-:S04]  /*48a0*/  IMAD.WIDE.U32 R4, P0, R3, UR7, R4 ;  /* 0x0000000703047c25 */ /* 0x000fc8000f800004 */
[----:B------:R-:W-:-:S04]  /*48b0*/  IMAD.WIDE.U32 R2, R3, UR6, RZ ;  /* 0x0000000603027c25 */ /* 0x000fc8000f8e00ff */
[----:B------:R-:W-:Y:S01]  /*48c0*/  IMAD.MOV.U32 R2, RZ, RZ, R5 ;  /* 0x000000ffff027224 */ /* 0x000fe200078e0005 */
[----:B------:R-:W-:Y:S01]  /*48d0*/  IADD3 RZ, P1, R3, R4, RZ ;  /* 0x0000000403ff7210 */ /* 0x000fe20007f3e0ff */
[----:B------:R-:W-:-:S04]  /*48e0*/  IMAD.X R3, RZ, RZ, RZ, P0 ;  /* 0x000000ffff037224 */ /* 0x000fc800000e06ff */
[----:B------:R-:W-:-:S08]  /*48f0*/  IMAD.WIDE.U32.X R2, R15, UR7, R2, P1 ;  /* 0x000000070f027c25 */ /* 0x000fd000088e0402 */
.L_x_67:
[--C-:B------:R-:W-:Y:S01]  /*4900*/  SHF.R.U64 R12, R2, UR8, R3.reuse ;  /* 0x00000008020c7c19 */ /* 0x100fe20008001203 */
[----:B------:R-:W0:Y:S01]  /*4910*/  F2I.U32.TRUNC.NTZ R20, R20 ;  /* 0x0000001400147305 */ /* 0x000e22000020f000 */
[----:B------:R-:W-:Y:S01]  /*4920*/  SHF.R.U32.HI R2, RZ, UR8, R3 ;  /* 0x00000008ff027c19 */ /* 0x000fe20008011603 */
[----:B------:R-:W-:Y:S01]  /*4930*/  ULDC.64 UR6, c[0x0][0x620] ;  /* 0x0001880000067ab9 */ /* 0x000fe20000000a00 */
[----:B------:R-:W-:Y:S01]  /*4940*/  IADD3 R5, P0, RZ, -R12, RZ ;  /* 0x8000000cff057210 */ /* 0x000fe20007f1e0ff */
[----:B------:R-:W-:Y:S01]  /*4950*/  IMAD.MOV.U32 R3, RZ, RZ, R19 ;  /* 0x000000ffff037224 */ /* 0x000fe200078e0013 */
[----:B------:R-:W-:Y:S01]  /*4960*/  ULDC.64 UR8, c[0x0][0x640] ;  /* 0x0001900000087ab9 */ /* 0x000fe20000000a00 */
[----:B------:R-:W-:Y:S02]  /*4970*/  ULDC UR5, c[0x0][0x618] ;  /* 0x0001860000057ab9 */ /* 0x000fe40000000800 */
[----:B------:R-:W-:Y:S01]  /*4980*/  IMAD.X R2, RZ, RZ, ~R2, P0 ;  /* 0x000000ffff027224 */ /* 0x000fe200000e0e02 */
[----:B------:R-:W-:-:S03]  /*4990*/  ISETP.NE.U32.AND P0, PT, RZ, UR8, PT ;  /* 0x00000008ff007c0c */ /* 0x000fc6000bf05070 */
[----:B------:R-:W-:Y:S01]  /*49a0*/  IMAD R4, R2, UR6, RZ ;  /* 0x0000000602047c24 */ /* 0x000fe2000f8e02ff */
[----:B------:R-:W-:Y:S01]  /*49b0*/  ISETP.NE.AND.EX P0, PT, RZ, UR9, PT, P0 ;  /* 0x00000009ff007c0c */ /* 0x000fe2000bf05300 */
[----:B------:R-:W-:-:S04]  /*49c0*/  IMAD.MOV.U32 R2, RZ, RZ, R18 ;  /* 0x000000ffff027224 */ /* 0x000fc800078e0012 */
[----:B------:R-:W-:Y:S01]  /*49d0*/  IMAD.WIDE.U32 R2, R5, UR6, R2 ;  /* 0x0000000605027c25 */ /* 0x000fe2000f8e0002 */
[----:B------:R-:W-:-:S03]  /*49e0*/  ULDC UR6, c[0x0][0x154] ;  /* 0x0000550000067ab9 */ /* 0x000fc60000000800 */
[----:B------:R-:W-:Y:S02]  /*49f0*/  IMAD R5, R5, UR7, R4 ;  /* 0x0000000705057c24 */ /* 0x000fe4000f8e0204 */
[----:B0-----:R-:W-:Y:S02]  /*4a00*/  IMAD.MOV R4, RZ, RZ, -R20 ;  /* 0x000000ffff047224 */ /* 0x001fe400078e0a14 */
[----:B------:R-:W0:Y:S01]  /*4a10*/  LDC R20, c[0x0][0x148] ;  /* 0x00005200ff147b82 */ /* 0x000e220000000800 */
[----:B------:R-:W-:Y:S02]  /*4a20*/  IMAD.IADD R3, R3, 0x1, R5 ;  /* 0x0000000103037824 */ /* 0x000fe400078e0205 */
[----:B-1----:R-:W-:Y:S01]  /*4a30*/  IMAD R13, R14, R4, R13 ;  /* 0x000000040e0d7224 */ /* 0x002fe200078e020d */
[----:B------:R-:W-:Y:S02]  /*4a40*/  I2FP.F32.U32 R4, R11 ;  /* 0x0000000b00047245 */ /* 0x000fe40000201000 */
[----:B------:R-:W-:-:S02]  /*4a50*/  SHF.R.U64 R14, R2, UR5, R3 ;  /* 0x00000005020e7c19 */ /* 0x000fc40008001203 */
[----:B------:R-:W-:Y:S01]  /*4a60*/  SHF.R.U32.HI R3, RZ, UR5, R3 ;  /* 0x00000005ff037c19 */ /* 0x000fe20008011603 */
[----:B------:R-:W-:Y:S01]  /*4a70*/  FMUL R4, R4, UR6 ;  /* 0x0000000604047c20 */ /* 0x000fe20008400000 */
[----:B------:R-:W-:Y:S02]  /*4a80*/  ULDC UR5, c[0x0][0x608] ;  /* 0x0001820000057ab9 */ /* 0x000fe40000000800 */
[--C-:B------:R-:W-:Y:S01]  /*4a90*/  SHF.R.U64 R21, R14, UR5, R3.reuse ;  /* 0x000000050e157c19 */ /* 0x100fe20008001203 */
[----:B------:R1:W2:Y:S01]  /*4aa0*/  F2I.U32.TRUNC.NTZ R24, R4 ;  /* 0x0000000400187305 */ /* 0x0002a2000020f000 */
[----:B------:R-:W-:Y:S01]  /*4ab0*/  SHF.R.U32.HI R2, RZ, UR5, R3 ;  /* 0x00000005ff027c19 */ /* 0x000fe20008011603 */
[----:B------:R-:W-:-:S03]  /*4ac0*/  ULDC UR5, c[0x0][0x658] ;  /* 0x0001960000057ab9 */ /* 0x000fc60000000800 */
[--C-:B------:R-:W-:Y:S02]  /*4ad0*/  SHF.R.U64 R15, R21, UR5, R2.reuse ;  /* 0x00000005150f7c19 */ /* 0x100fe40008001202 */
[----:B------:R-:W-:-:S03]  /*4ae0*/  SHF.R.U32.HI R23, RZ, UR5, R2 ;  /* 0x00000005ff177c19 */ /* 0x000fc60008011602 */
[----:B------:R-:W-:Y:S02]  /*4af0*/  IMAD.MOV.U32 R2, RZ, RZ, R15 ;  /* 0x000000ffff027224 */ /* 0x000fe400078e000f */
[----:B------:R-:W-:Y:S01]  /*4b00*/  IMAD.MOV.U32 R3, RZ, RZ, R23 ;  /* 0x000000ffff037224 */ /* 0x000fe200078e0017 */
[----:B-1----:R-:W-:Y:S06]  /*4b10*/  @!P0 BRA `(.L_x_68) ;  /* 0x0000000000288947 */ /* 0x002fec0003800000 */
        /* <DEDUP_REMOVED lines=10> */
.L_x_68:
[----:B------:R-:W-:Y:S01]  /*4bc0*/  UMOV UR6, 0xffffffff ;  /* 0xffffffff00067882 */ /* 0x000fe20000000000 */
[----:B------:R-:W-:Y:S01]  /*4bd0*/  ISETP.NE.AND P0, PT, R22, 0x1, PT ;  /* 0x000000011600780c */ /* 0x000fe20003f05270 */
[----:B------:R-:W-:Y:S01]  /*4be0*/  USHF.L.U32 UR6, UR6, UR5, URZ ;  /* 0x0000000506067299 */ /* 0x000fe2000800063f */
[----:B--2---:R-:W-:Y:S01]  /*4bf0*/  IMAD.MOV R24, RZ, RZ, -R24 ;  /* 0x000000ffff187224 */ /* 0x004fe200078e0a18 */
[----:B------:R-:W-:Y:S01]  /*4c00*/  ULDC UR7, c[0x0][0x648] ;  /* 0x0001920000077ab9 */ /* 0x000fe20000000800 */
[----:B------:R-:W-:Y:S01]  /*4c10*/  LOP3.LUT R14, R14, UR4, RZ, 0xc0, !PT ;  /* 0x000000040e0e7c12 */ /* 0x000fe2000f8ec0ff */
[----:B------:R-:W-:Y:S01]  /*4c20*/  ULOP3.LUT UR6, URZ, UR6, URZ, 0x33, !UPT ;  /* 0x000000063f067292 */ /* 0x000fe2000f8e333f */
[----:B------:R-:W-:Y:S01]  /*4c30*/  SHF.R.U64 R2, R2, UR7, R3 ;  /* 0x0000000702027c19 */ /* 0x000fe20008001203 */
[----:B------:R-:W-:Y:S02]  /*4c40*/  UMOV UR7, 0x1 ;  /* 0x0000000100077882 */ /* 0x000fe40000000000 */
[----:B------:R-:W-:-:S02]  /*4c50*/  USHF.L.U32 UR7, UR7, UR5, URZ ;  /* 0x0000000507077299 */ /* 0x000fc4000800063f */
[----:B------:R-:W-:Y:S01]  /*4c60*/  LOP3.LUT R21, R21, UR6, RZ, 0xc0, !PT ;  /* 0x0000000615157c12 */ /* 0x000fe2000f8ec0ff */
[----:B------:R-:W-:Y:S01]  /*4c70*/  IMAD.MOV R4, RZ, RZ, -R2 ;  /* 0x000000ffff047224 */ /* 0x000fe200078e0a02 */
[----:B------:R-:W-:Y:S01]  /*4c80*/  ULDC UR5, c[0x0][0x638] ;  /* 0x00018e0000057ab9 */ /* 0x000fe20000000800 */
[----:B0-----:R-:W-:Y:S01]  /*4c90*/  @P0 IMAD R13, R20, R24, R11 ;  /* 0x00000018140d0224 */ /* 0x001fe200078e020b */
[----:B------:R-:W-:Y:S01]  /*4ca0*/  ULDC UR6, c[0x0][0x610] ;  /* 0x0001840000067ab9 */ /* 0x000fe20000000800 */
[----:B------:R-:W-:Y:S02]  /*4cb0*/  IMAD R2, R2, UR7, R21 ;  /* 0x0000000702027c24 */ /* 0x000fe4000f8e0215 */
[----:B------:R-:W-:Y:S01]  /*4cc0*/  IMAD R15, R4, UR5, R15 ;  /* 0x00000005040f7c24 */ /* 0x000fe2000f8e020f */
[----:B------:R-:W-:Y:S01]  /*4cd0*/  ULDC UR5, c[0x0][0x600] ;  /* 0x0001800000057ab9 */ /* 0x000fe20000000800 */
[----:B------:R-:W-:Y:S02]  /*4ce0*/  IMAD R13, R2, UR6, R13 ;  /* 0x00000006020d7c24 */ /* 0x000fe4000f8e020d */
[----:B------:R-:W-:-:S02]  /*4cf0*/  IMAD R4, R15, UR5, R14 ;  /* 0x000000050f047c24 */ /* 0x000fc4000f8e020e */
[----:B------:R-:W-:-:S03]  /*4d00*/  IMAD.MOV.U32 R2, RZ, RZ, 0x1 ;  /* 0x00000001ff027424 */ /* 0x000fc600078e00ff */
[----:B------:R-:W-:Y:S02]  /*4d10*/  SEL R11, R4, R13, !P0 ;  /* 0x0000000d040b7207 */ /* 0x000fe40004000000 */
[----:B------:R-:W-:-:S07]  /*4d20*/  SEL R13, R13, R4, !P0 ;  /* 0x000000040d0d7207 */ /* 0x000fce0004000000 */
.L_x_66:
[----:B------:R-:W-:Y:S05]  /*4d30*/  BSYNC B1 ;  /* 0x0000000000017941 */ /* 0x000fea0003800000 */
.L_x_65:
[----:B------:R-:W-:-:S13]  /*4d40*/  LOP3.LUT P0, RZ, R2, 0xff, RZ, 0xc0, !PT ;  /* 0x000000ff02ff7812 */ /* 0x000fda000780c0ff */
[----:B------:R-:W-:Y:S05]  /*4d50*/  @P0 BRA `(.L_x_69) ;  /* 0xfffffff000e00947 */ /* 0x000fea000383ffff */
[----:B------:R-:W-:Y:S05]  /*4d60*/  BSYNC B0 ;  /* 0x0000000000007941 */ /* 0x000fea0003800000 */
.L_x_58:
[----:B------:R-:W-:-:S03]  /*4d70*/  UMOV UR5, 0xffffffff ;  /* 0xffffffff00057882 */ /* 0x000fc60000000000 */
[----:B------:R-:W-:Y:S05]  /*4d80*/  BRA.DIV UR5, `(.L_x_70) ;  /* 0x0000000605147947 */ /* 0x000fea000b800000 */
[----:B------:R-:W-:-:S13]  /*4d90*/  ELECT P6, URZ, PT ;  /* 0x00000000003f782f */ /* 0x000fda00038c0000 */
.L_x_84:
[----:B------:R-:W-:Y:S04]  /*4da0*/  BSSY B0, `(.L_x_71) ;  /* 0x000002b000007945 */ /* 0x000fe80003800000 */
[----:B------:R-:W-:Y:S05]  /*4db0*/  @!P6 BRA `(.L_x_72) ;  /* 0x0000000000a4e947 */ /* 0x000fea0003800000 */
[----:B------:R-:W-:-:S04]  /*4dc0*/  LOP3.LUT R17, R17, 0x2, RZ, 0xfc, !PT ;  /* 0x0000000211117812 */ /* 0x000fc800078efcff */
[----:B------:R-:W-:-:S13]  /*4dd0*/  ISETP.NE.AND P0, PT, R17, 0x3, PT ;  /* 0x000000031100780c */ /* 0x000fda0003f05270 */
[----:B------:R-:W-:Y:S05]  /*4de0*/  @!P0 BRA `(.L_x_73) ;  /* 0x0000000000048947 */ /* 0x000fea0003800000 */
[----:B------:R-:W-:Y:S01]  /*4df0*/  BPT.TRAP 0x1 ;  /* 0x000000040000795c */ /* 0x000fe20000300000 */
.L_x_73:
[----:B------:R-:W0:Y:S01]  /*4e00*/  S2R R3, SR_CgaCtaId ;  /* 0x0000000000037919 */ /* 0x000e220000008800 */
[----:B------:R-:W-:-:S04]  /*4e10*/  MOV R2, 0x400 ;  /* 0x0000040000027802 */ /* 0x000fc80000000f00 */
[----:B0-----:R-:W-:Y:S02]  /*4e20*/  LEA R3, R3, R2, 0x18 ;  /* 0x0000000203037211 */ /* 0x001fe400078ec0ff */
[----:B------:R-:W-:-:S03]  /*4e30*/  SHF.L.U32 R2, R0, 0x1f, RZ ;  /* 0x0000001f00027819 */ /* 0x000fc600000006ff */
[----:B------:R-:W-:-:S04]  /*4e40*/  VIADD R3, R3, 0x20 ;  /* 0x0000002003037836 */ /* 0x000fc80000000000 */
[C---:B------:R-:W-:Y:S02]  /*4e50*/  IMAD R7, R10.reuse, 0x8, R3 ;  /* 0x000000080a077824 */ /* 0x040fe400078e0203 */
[----:B------:R-:W-:Y:S02]  /*4e60*/  VIADD R10, R10, 0x1 ;  /* 0x000000010a0a7836 */ /* 0x000fe40000000000 */
[----:B------:R-:W0:Y:S03]  /*4e70*/  SYNCS.PHASECHK.TRANS64.TRYWAIT P0, [R7+URZ], R2 ;  /* 0x00000002070075a7 */ /* 0x000e26000800017f */
[----:B------:R-:W-:-:S04]  /*4e80*/  ISETP.NE.AND P1, PT, R10, 0x4, PT ;  /* 0x000000040a00780c */ /* 0x000fc80003f25270 */
[----:B------:R-:W-:Y:S02]  /*4e90*/  SEL R5, RZ, 0x1, P1 ;  /* 0x00000001ff057807 */ /* 0x000fe40000800000 */
[----:B------:R-:W-:Y:S02]  /*4ea0*/  SEL R10, R10, RZ, P1 ;  /* 0x000000ff0a0a7207 */ /* 0x000fe40000800000 */
[----:B------:R-:W-:-:S03]  /*4eb0*/  LOP3.LUT R5, R0, R5, RZ, 0x3c, !PT ;  /* 0x0000000500057212 */ /* 0x000fc600078e3cff */
[----:B------:R-:W-:Y:S01]  /*4ec0*/  IMAD R9, R10, 0x8, R3 ;  /* 0x000000080a097824 */ /* 0x000fe200078e0203 */
[----:B------:R-:W-:Y:S01]  /*4ed0*/  SHF.L.U32 R4, R5, 0x1f, RZ ;  /* 0x0000001f05047819 */ /* 0x000fe200000006ff */
[----:B0-----:R-:W-:Y:S06]  /*4ee0*/  @!P0 BRA `(.L_x_74) ;  /* 0x0000000000dc8947 */ /* 0x001fec0003800000 */
.L_x_85:
[----:B------:R-:W1:Y:S01]  /*4ef0*/  SYNCS.PHASECHK.TRANS64.TRYWAIT P0, [R9+URZ], R4 ;  /* 0x00000004090075a7 */ /* 0x000e62000800017f */
[----:B------:R-:W-:-:S05]  /*4f00*/  VIADD R0, R10, 0x1 ;  /* 0x000000010a007836 */ /* 0x000fca0000000000 */
[----:B------:R-:W-:-:S04]  /*4f10*/  ISETP.NE.AND P1, PT, R0, 0x4, PT ;  /* 0x000000040000780c */ /* 0x000fc80003f25270 */
[----:B0-----:R-:W-:Y:S02]  /*4f20*/  SEL R2, RZ, 0x1, P1 ;  /* 0x00000001ff027807 */ /* 0x001fe40000800000 */
[----:B------:R-:W-:Y:S02]  /*4f30*/  SEL R0, R0, RZ, P1 ;  /* 0x000000ff00007207 */ /* 0x000fe40000800000 */
[----:B------:R-:W-:-:S03]  /*4f40*/  LOP3.LUT R7, R5, R2, RZ, 0x3c, !PT ;  /* 0x0000000205077212 */ /* 0x000fc600078e3cff */
[----:B------:R-:W-:Y:S01]  /*4f50*/  IMAD R6, R0, 0x8, R3 ;  /* 0x0000000800067824 */ /* 0x000fe200078e0203 */
[----:B------:R-:W-:Y:S01]  /*4f60*/  SHF.L.U32 R5, R7, 0x1f, RZ ;  /* 0x0000001f07057819 */ /* 0x000fe200000006ff */
[----:B-1----:R-:W-:Y:S06]  /*4f70*/  @!P0 BRA `(.L_x_75) ;  /* 0x0000000000cc8947 */ /* 0x002fec0003800000 */
.L_x_86:
[----:B------:R-:W1:Y:S01]  /*4f80*/  SYNCS.PHASECHK.TRANS64.TRYWAIT P0, [R6+URZ], R5 ;  /* 0x00000005060075a7 */ /* 0x000e62000800017f */
[----:B------:R-:W-:-:S05]  /*4f90*/  VIADD R0, R0, 0x1 ;  /* 0x0000000100007836 */ /* 0x000fca0000000000 */
[----:B------:R-:W-:-:S04]  /*4fa0*/  ISETP.NE.AND P1, PT, R0, 0x4, PT ;  /* 0x000000040000780c */ /* 0x000fc80003f25270 */
[----:B------:R-:W-:Y:S02]  /*4fb0*/  SEL R2, RZ, 0x1, P1 ;  /* 0x00000001ff027807 */ /* 0x000fe40000800000 */
[----:B------:R-:W-:Y:S02]  /*4fc0*/  SEL R0, R0, RZ, P1 ;  /* 0x000000ff00007207 */ /* 0x000fe40000800000 */
[----:B------:R-:W-:Y:S01]  /*4fd0*/  LOP3.LUT R2, R7, R2, RZ, 0x3c, !PT ;  /* 0x0000000207027212 */ /* 0x000fe200078e3cff */
[----:B-1----:R-:W-:Y:S06]  /*4fe0*/  @!P0 BRA `(.L_x_76) ;  /* 0x0000000000c48947 */ /* 0x002fec0003800000 */
.L_x_87:
[----:B------:R-:W-:Y:S01]  /*4ff0*/  IMAD R3, R0, 0x8, R3 ;  /* 0x0000000800037824 */ /* 0x000fe200078e0203 */
[----:B------:R-:W-:-:S07]  /*5000*/  SHF.L.U32 R0, R2, 0x1f, RZ ;  /* 0x0000001f02007819 */ /* 0x000fce00000006ff */
.L_x_77:
[----:B--2---:R2:W3:Y:S02]  /*5010*/  SYNCS.PHASECHK.TRANS64.TRYWAIT P0, [R3+URZ], R0 ;  /* 0x00000000030075a7 */ /* 0x0044e4000800017f */
[----:B---3--:R-:W-:Y:S05]  /*5020*/  @!P0 NANOSLEEP.SYNCS 0x989680 ;  /* 0x009896800000895d */ /* 0x008fea0003900000 */
[----:B------:R-:W3:Y:S02]  /*5030*/  @!P0 SYNCS.PHASECHK.TRANS64 P0, [R3+URZ], R0 ;  /* 0x00000000030085a7 */ /* 0x000ee4000800007f */
[----:B---3--:R-:W-:Y:S05]  /*5040*/  @!P0 BRA `(.L_x_77) ;  /* 0xfffffffc00f08947 */ /* 0x008fea000383ffff */
.L_x_72:
[----:B------:R-:W-:Y:S05]  /*5050*/  BSYNC B0 ;  /* 0x0000000000007941 */ /* 0x000fea0003800000 */
.L_x_71:
[----:B------:R-:W-:Y:S05]  /*5060*/  EXIT ;  /* 0x000000000000794d */ /* 0x000fea0003800000 */
.L_x_21:
[----:B-1----:R1:W3:Y:S02]  /*5070*/  SYNCS.PHASECHK.TRANS64.TRYWAIT P1, [R3+URZ], R0 ;  /* 0x00000000030075a7 */ /* 0x0022e4000802017f */
[----:B---3--:R-:W-:Y:S05]  /*5080*/  @!P1 NANOSLEEP.SYNCS 0x989680 ;  /* 0x009896800000995d */ /* 0x008fea0003900000 */
[----:B------:R-:W3:Y:S02]  /*5090*/  @!P1 SYNCS.PHASECHK.TRANS64 P1, [R3+URZ], R0 ;  /* 0x00000000030095a7 */ /* 0x000ee4000802007f */
[----:B---3--:R-:W-:Y:S05]  /*50a0*/  @!P1 BRA `(.L_x_21) ;  /* 0xfffffffc00f09947 */ /* 0x008fea000383ffff */
[----:B------:R-:W-:Y:S05]  /*50b0*/  BRA `(.L_x_20) ;  /* 0xffffffc400147947 */ /* 0x000fea000383ffff */
.L_x_26:
[----:B-1----:R1:W3:Y:S02]  /*50c0*/  SYNCS.PHASECHK.TRANS64.TRYWAIT P1, [R4+URZ], R3 ;  /* 0x00000003040075a7 */ /* 0x0022e4000802017f */
[----:B---3--:R-:W-:Y:S05]  /*50d0*/  @!P1 NANOSLEEP.SYNCS 0x989680 ;  /* 0x009896800000995d */ /* 0x008fea0003900000 */
[----:B------:R-:W3:Y:S02]  /*50e0*/  @!P1 SYNCS.PHASECHK.TRANS64 P1, [R4+URZ], R3 ;  /* 0x00000003040095a7 */ /* 0x000ee4000802007f */
[----:B---3--:R-:W-:Y:S05]  /*50f0*/  @!P1 BRA `(.L_x_26) ;  /* 0xfffffffc00f09947 */ /* 0x008fea000383ffff */
[----:B------:R-:W-:Y:S05]  /*5100*/  BRA `(.L_x_25) ;  /* 0xffffffcc00387947 */ /* 0x000fea000383ffff */
.L_x_59:
[----:B------:R-:W-:Y:S01]  /*5110*/  BSSY B1, `(.L_x_78) ;  /* 0x0000006000017945 */ /* 0x000fe20003800000 */
[----:B------:R-:W-:-:S07]  /*5120*/  IMAD.MOV.U32 R15, RZ, RZ, -0x1 ;  /* 0xffffffffff0f7424 */ /* 0x000fce00078e00ff */
[----:B------:R-:W-:Y:S05]  /*5130*/  WARPSYNC.COLLECTIVE R15, `(.L_x_79) ;  /* 0x000000000f0c7348 */ /* 0x000fea0003c00000 */
[----:B------:R-:W-:Y:S02]  /*5140*/  ELECT P6, UR62, PT ;  /* 0x00000000003e782f */ /* 0x000fe400038c0000 */
[----:B------:R-:W-:Y:S01]  /*5150*/  MOV R14, UR62 ;  /* 0x0000003e000e7c02 */ /* 0x000fe20008000f00 */
[----:B------:R-:W-:Y:S10]  /*5160*/  ENDCOLLECTIVE ;  /* 0x000000000000791b */ /* 0x000ff40003800000 */
.L_x_79:
[----:B------:R-:W-:Y:S05]  /*5170*/  BSYNC B1 ;  /* 0x0000000000017941 */ /* 0x000fea0003800000 */
.L_x_78:
[----:B------:R-:W-:Y:S05]  /*5180*/  BRA `(.L_x_80) ;  /* 0xffffffec00e07947 */ /* 0x000fea000383ffff */
.L_x_62:
[----:B-1----:R1:W2:Y:S02]  /*5190*/  SYNCS.PHASECHK.TRANS64.TRYWAIT P1, [R15+URZ+0x20], R4 ;  /* 0x000020040f0075a7 */ /* 0x0022a4000802017f */
[----:B--2---:R-:W-:Y:S05]  /*51a0*/  @!P1 NANOSLEEP.SYNCS 0x989680 ;  /* 0x009896800000995d */ /* 0x004fea0003900000 */
[----:B------:R-:W2:Y:S02]  /*51b0*/  @!P1 SYNCS.PHASECHK.TRANS64 P1, [R15+URZ+0x20], R4 ;  /* 0x000020040f0095a7 */ /* 0x000ea4000802007f */
[----:B--2---:R-:W-:Y:S05]  /*51c0*/  @!P1 BRA `(.L_x_62) ;  /* 0xfffffffc00f09947 */ /* 0x004fea000383ffff */
[----:B------:R-:W-:Y:S05]  /*51d0*/  BRA `(.L_x_81) ;  /* 0xfffffff0001c7947 */ /* 0x000fea000383ffff */
.L_x_70:
[----:B------:R-:W-:Y:S01]  /*51e0*/  BSSY B0, `(.L_x_82) ;  /* 0x0000006000007945 */ /* 0x000fe20003800000 */
[----:B------:R-:W-:-:S07]  /*51f0*/  IMAD.MOV.U32 R15, RZ, RZ, -0x1 ;  /* 0xffffffffff0f7424 */ /* 0x000fce00078e00ff */
[----:B------:R-:W-:Y:S05]  /*5200*/  WARPSYNC.COLLECTIVE R15, `(.L_x_83) ;  /* 0x000000000f0c7348 */ /* 0x000fea0003c00000 */
[----:B------:R-:W-:Y:S02]  /*5210*/  ELECT P6, UR62, PT ;  /* 0x00000000003e782f */ /* 0x000fe400038c0000 */
[----:B------:R-:W-:Y:S01]  /*5220*/  MOV R14, UR62 ;  /* 0x0000003e000e7c02 */ /* 0x000fe20008000f00 */
[----:B------:R-:W-:Y:S10]  /*5230*/  ENDCOLLECTIVE ;  /* 0x000000000000791b */ /* 0x000ff40003800000 */
.L_x_83:
[----:B------:R-:W-:Y:S05]  /*5240*/  BSYNC B0 ;  /* 0x0000000000007941 */ /* 0x000fea0003800000 */
.L_x_82:
[----:B------:R-:W-:Y:S05]  /*5250*/  BRA `(.L_x_84) ;  /* 0xfffffff800d07947 */ /* 0x000fea000383ffff */
.L_x_74:
[----:B0-----:R0:W1:Y:S02]  /*5260*/  SYNCS.PHASECHK.TRANS64.TRYWAIT P0, [R7+URZ], R2 ;  /* 0x00000002070075a7 */ /* 0x001064000800017f */
[----:B-1----:R-:W-:Y:S05]  /*5270*/  @!P0 NANOSLEEP.SYNCS 0x989680 ;  /* 0x009896800000895d */ /* 0x002fea0003900000 */
[----:B------:R-:W1:Y:S02]  /*5280*/  @!P0 SYNCS.PHASECHK.TRANS64 P0, [R7+URZ], R2 ;  /* 0x00000002070085a7 */ /* 0x000e64000800007f */
[----:B-1----:R-:W-:Y:S05]  /*5290*/  @!P0 BRA `(.L_x_74) ;  /* 0xfffffffc00f08947 */ /* 0x002fea000383ffff */
[----:B------:R-:W-:Y:S05]  /*52a0*/  BRA `(.L_x_85) ;  /* 0xfffffffc00107947 */ /* 0x000fea000383ffff */
.L_x_75:
[----:B0-----:R0:W1:Y:S02]  /*52b0*/  SYNCS.PHASECHK.TRANS64.TRYWAIT P0, [R9+URZ], R4 ;  /* 0x00000004090075a7 */ /* 0x001064000800017f */
[----:B-1----:R-:W-:Y:S05]  /*52c0*/  @!P0 NANOSLEEP.SYNCS 0x989680 ;  /* 0x009896800000895d */ /* 0x002fea0003900000 */
[----:B------:R-:W1:Y:S02]  /*52d0*/  @!P0 SYNCS.PHASECHK.TRANS64 P0, [R9+URZ], R4 ;  /* 0x00000004090085a7 */ /* 0x000e64000800007f */
[----:B-1----:R-:W-:Y:S05]  /*52e0*/  @!P0 BRA `(.L_x_75) ;  /* 0xfffffffc00f08947 */ /* 0x002fea000383ffff */
[----:B------:R-:W-:Y:S05]  /*52f0*/  BRA `(.L_x_86) ;  /* 0xfffffffc00207947 */ /* 0x000fea000383ffff */
.L_x_76:
[----:B-1----:R1:W2:Y:S02]  /*5300*/  SYNCS.PHASECHK.TRANS64.TRYWAIT P0, [R6+URZ], R5 ;  /* 0x00000005060075a7 */ /* 0x0022a4000800017f */
[----:B--2---:R-:W-:Y:S05]  /*5310*/  @!P0 NANOSLEEP.SYNCS 0x989680 ;  /* 0x009896800000895d */ /* 0x004fea0003900000 */
[----:B------:R-:W2:Y:S02]  /*5320*/  @!P0 SYNCS.PHASECHK.TRANS64 P0, [R6+URZ], R5 ;  /* 0x00000005060085a7 */ /* 0x000ea4000800007f */
[----:B--2---:R-:W-:Y:S05]  /*5330*/  @!P0 BRA `(.L_x_76) ;  /* 0xfffffffc00f08947 */ /* 0x004fea000383ffff */
[----:B------:R-:W-:Y:S05]  /*5340*/  BRA `(.L_x_87) ;  /* 0xfffffffc00287947 */ /* 0x000fea000383ffff */
.L_x_88:
[----:B------:R-:W-:-:S00]  /*5350*/  BRA `(.L_x_88) ;  /* 0xfffffffc00fc7947 */ /* 0x000fc0000383ffff */
[----:B------:R-:W-:-:S00]  /*5360*/  NOP ;  /* 0x0000000000007918 */ /* 0x000fc00000000000 */
        /* <DEDUP_REMOVED lines=9> */
.L_x_89:


//--------------------- .nv.global.init           --------------------------
	.section	.nv.global.init,"aw",@progbits
.nv.global.init:
	.type		$str$22,@object
	.size		$str$22,($str$23 - $str$22)
$str$22:
        /*0000*/ 	.byte	0x6b, 0x5f, 0x74, 0x69, 0x6c, 0x65, 0x5f, 0x63, 0x6f, 0x75, 0x6e, 0x74, 0x20, 0x3e, 0x3d, 0x20
        /*0010*/ 	.byte	0x31, 0x00
	.type		$str$23,@object
	.size		$str$23,(__unnamed_1 - $str$23)
$str$23:
        /*0012*/ 	.byte	0x2f, 0x74, 0x6d, 0x70, 0x2f, 0x63, 0x75, 0x74, 0x6c, 0x61, 0x73, 0x73, 0x5f, 0x73, 0x77, 0x65
        /*0022*/ 	.byte	0x65, 0x70, 0x5f, 0x73, 0x72, 0x63, 0x2f, 0x69, 0x6e, 0x63, 0x6c, 0x75, 0x64, 0x65, 0x2f, 0x63
        /*0032*/ 	.byte	0x75, 0x74, 0x6c, 0x61, 0x73, 0x73, 0x2f, 0x67, 0x65, 0x6d, 0x6d, 0x2f, 0x63, 0x6f, 0x6c, 0x6c
        /*0042*/ 	.byte	0x65, 0x63, 0x74, 0x69, 0x76, 0x65, 0x2f, 0x73, 0x6d, 0x39, 0x30, 0x5f, 0x6d, 0x6d, 0x61, 0x5f
        /*0052*/ 	.byte	0x74, 0x6d, 0x61, 0x5f, 0x67, 0x6d, 0x6d, 0x61, 0x5f, 0x73, 0x73, 0x5f, 0x77, 0x61, 0x72, 0x70
        /*0062*/ 	.byte	0x73, 0x70, 0x65, 0x63, 0x69, 0x61, 0x6c, 0x69, 0x7a, 0x65, 0x64, 0x2e, 0x68, 0x70, 0x70, 0x00
	.type		__unnamed_1,@object
	.size		__unnamed_1,(.L_0 - __unnamed_1)
__unnamed_1:
        /*0072*/ 	.byte	0x76, 0x6f, 0x69, 0x64, 0x20, 0x63, 0x75, 0x74, 0x6c, 0x61, 0x73, 0x73, 0x3a, 0x3a, 0x67, 0x65
        /* <DEDUP_REMOVED lines=172> */
        /*0b42*/ 	.byte	0x65, 0x6e, 0x74, 0x69, 0x74, 0x79, 0x5d, 0x00
.L_0:


//--------------------- .nv.shared._ZN7cutlass13device_kernelINS_4gemm6kernel13GemmUniversalIN4cute5tupleIJiiiiEEENS1_10collective13CollectiveMmaINS1_34MainloopSm90TmaGmmaWarpSpecializedILi4ENS5_IJNS4_1CILi2EEENSA_ILi1EEESC_EEENS1_35KernelTmaWarpSpecializedCooperativeEEENS5_IJNSA_ILi192EEENSA_ILi8EEENSA_ILi256EEEEEEaNS5_IJlSC_lEEEaSK_NS4_8TiledMMAINS4_8MMA_AtomIJNS4_4SM904GMMA25MMA_64x8x32_S32S8S8_SS_TNEEEENS4_6LayoutISD_NS5_IJSC_NSA_ILi0EEESS_EEEEENS5_IJNS4_10UnderscoreESV_SV_EEEEENS4_13SM90_TMA_LOADENS4_14ComposedLayoutINS4_7SwizzleILi3ELi4ELi3EEENS4_18smem_ptr_flag_bitsILi8EEENSR_INS5_IJSH_NSA_ILi128EEEEEENS5_IJS14_SC_EEEEEEEvNS4_8identityENS4_23SM90_TMA_LOAD_MULTICASTES18_vS19_EENS_8epilogue10collective6detail29Sm90TmaWarpSpecializedAdapterINS1D_15DefaultEpilogueIaSK_SK_NS1C_6thread17LinearCombinationIaLi1EiiLNS1H_9ScaleType4KindE0ELNS_15FloatRoundStyleE2EaEENS1_15EpilogueDefaultEEEEEvvEEEEvNT_6ParamsE --------------------------
	.section	.nv.shared._ZN7cutlass13device_kernelINS_4gemm6kernel13GemmUniversalIN4cute5tupleIJiiiiEEENS1_10collective13CollectiveMmaINS1_34MainloopSm90TmaGmmaWarpSpecializedILi4ENS5_IJNS4_1CILi2EEENSA_ILi1EEESC_EEENS1_35KernelTmaWarpSpecializedCooperativeEEENS5_IJNSA_ILi192EEENSA_ILi8EEENSA_ILi256EEEEEEaNS5_IJlSC_lEEEaSK_NS4_8TiledMMAINS4_8MMA_AtomIJNS4_4SM904GMMA25MMA_64x8x32_S32S8S8_SS_TNEEEENS4_6LayoutISD_NS5_IJSC_NSA_ILi0EEESS_EEEEENS5_IJNS4_10UnderscoreESV_SV_EEEEENS4_13SM90_TMA_LOADENS4_14ComposedLayoutINS4_7SwizzleILi3ELi4ELi3EEENS4_18smem_ptr_flag_bitsILi8EEENSR_INS5_IJSH_NSA_ILi128EEEEEENS5_IJS14_SC_EEEEEEEvNS4_8identityENS4_23SM90_TMA_LOAD_MULTICASTES18_vS19_EENS_8epilogue10collective6detail29Sm90TmaWarpSpecializedAdapterINS1D_15DefaultEpilogueIaSK_SK_NS1C_6thread17LinearCombinationIaLi1EiiLNS1H_9ScaleType4KindE0ELNS_15FloatRoundStyleE2EaEENS1_15EpilogueDefaultEEEEEvvEEEEvNT_6ParamsE,"aw",@nobits
	.sectionflags	@""
	.align	16
	.zero		1024


//--------------------- .nv.shared.reserved.0     --------------------------
	.section	.nv.shared.reserved.0,"aw",@nobits
	.weak		__nv_reservedSMEM_offset_0_alias
	.size		__nv_reservedSMEM_offset_0_alias, 0, 0
	.other		__nv_reservedSMEM_offset_0_alias,@"STO_CUDA_RESERVED_SHARED STV_DEFAULT"
__nv_reservedSMEM_offset_0_alias:
	.zero		0


//--------------------- .nv.global                --------------------------
	.section	.nv.global,"aw",@nobits
.nv.global:
	.type		_ZN40_INTERNAL_e1567082_4_k_cu_1423d6c9_109994cute1_E,@object
	.size		_ZN40_INTERNAL_e1567082_4_k_cu_1423d6c9_109994cute1_E,(_ZN40_INTERNAL_e1567082_4_k_cu_1423d6c9_109994cuda3std3__45__cpo6cbeginE - _ZN40_INTERNAL_e1567082_4_k_cu_1423d6c9_109994cute1_E)
_ZN40_INTERNAL_e1567082_4_k_cu_1423d6c9_109994cute1_E:
	.zero		1
	.type		_ZN40_INTERNAL_e1567082_4_k_cu_1423d6c9_109994cuda3std3__45__cpo6cbeginE,@object
	.size		_ZN40_INTERNAL_e1567082_4_k_cu_1423d6c9_109994cuda3std3__45__cpo6cbeginE,(_ZN40_INTERNAL_e1567082_4_k_cu_1423d6c9_109994cuda3std3__48in_placeE - _ZN40_INTERNAL_e1567082_4_k_cu_1423d6c9_109994cuda3std3__45__cpo6cbeginE)
_ZN40_INTERNAL_e1567082_4_k_cu_1423d6c9_109994cuda3std3__45__cpo6cbeginE:
	.zero		1
	.type		_ZN40_INTERNAL_e1567082_4_k_cu_1423d6c9_109994cuda3std3__48in_placeE,@object
	.size		_ZN40_INTERNAL_e1567082_4_k_cu_1423d6c9_109994cuda3std3__48in_placeE,(_ZN40_INTERNAL_e1567082_4_k_cu_1423d6c9_109994cuda3std6ranges3__45__cpo9iter_moveE - _ZN40_INTERNAL_e1567082_4_k_cu_1423d6c9_109994cuda3std3__48in_placeE)
_ZN40_INTERNAL_e1567082_4_k_cu_1423d6c9_109994cuda3std3__48in_placeE:
	.zero		1
	.type		_ZN40_INTERNAL_e1567082_4_k_cu_1423d6c9_109994cuda3std6ranges3__45__cpo9iter_moveE,@object
	.size		_ZN40_INTERNAL_e1567082_4_k_cu_1423d6c9_109994cuda3std6ranges3__45__cpo9iter_moveE,(_ZN40_INTERNAL_e1567082_4_k_cu_1423d6c9_109994cuda3std3__45__cpo5beginE - _ZN40_INTERNAL_e1567082_4_k_cu_1423d6c9_109994cuda3std6ranges3__45__cpo9iter_moveE)
_ZN40_INTERNAL_e1567082_4_k_cu_1423d6c9_109994cuda3std6ranges3__45__cpo9iter_moveE:
	.zero		1
	.type		_ZN40_INTERNAL_e1567082_4_k_cu_1423d6c9_109994cuda3std3__45__cpo5beginE,@object
	.size		_ZN40_INTERNAL_e1567082_4_k_cu_1423d6c9_109994cuda3std3__45__cpo5beginE,(_ZN40_INTERNAL_e1567082_4_k_cu_1423d6c9_109994cuda3std3__442_GLOBAL__N__e1567082_4_k_cu_1423d6c9_109996ignoreE - _ZN40_INTERNAL_e1567082_4_k_cu_1423d6c9_109994cuda3std3__45__cpo5beginE)
_ZN40_INTERNAL_e1567082_4_k_cu_1423d6c9_109994cuda3std3__45__cpo5beginE:
	.zero		1
	.type		_ZN40_INTERNAL_e1567082_4_k_cu_1423d6c9_109994cuda3std3__442_GLOBAL__N__e1567082_4_k_cu_1423d6c9_109996ignoreE,@object
	.size		_ZN40_INTERNAL_e1567082_4_k_cu_1423d6c9_109994cuda3std3__442_GLOBAL__N__e1567082_4_k_cu_1423d6c9_109996ignoreE,(_ZN40_INTERNAL_e1567082_4_k_cu_1423d6c9_109994cute7productE - _ZN40_INTERNAL_e1567082_4_k_cu_1423d6c9_109994cuda3std3__442_GLOBAL__N__e1567082_4_k_cu_1423d6c9_109996ignoreE)
_ZN40_INTERNAL_e1567082_4_k_cu_1423d6c9_109994cuda3std3__442_GLOBAL__N__e1567082_4_k_cu_1423d6c9_109996ignoreE:
	.zero		1
	.type		_ZN40_INTERNAL_e1567082_4_k_cu_1423d6c9_109994cute7productE,@object
	.size		_ZN40_INTERNAL_e1567082_4_k_cu_1423d6c9_109994cute7productE,(_ZN40_INTERNAL_e1567082_4_k_cu_1423d6c9_109994cuda3std3__45__cpo3endE - _ZN40_INTERNAL_e1567082_4_k_cu_1423d6c9_109994cute7productE)
_ZN40_INTERNAL_e1567082_4_k_cu_1423d6c9_109994cute7productE:
	.zero		1
	.type		_ZN40_INTERNAL_e1567082_4_k_cu_1423d6c9_109994cuda3std3__45__cpo3endE,@object
	.size		_ZN40_INTERNAL_e1567082_4_k_cu_1423d6c9_109994cuda3std3__45__cpo3endE,(_ZN40_INTERNAL_e1567082_4_k_cu_1423d6c9_109994cuda3std3__419piecewise_constructE - _ZN40_INTERNAL_e1567082_4_k_cu_1423d6c9_109994cuda3std3__45__cpo3endE)
_ZN40_INTERNAL_e1567082_4_k_cu_1423d6c9_109994cuda3std3__45__cpo3endE:
	.zero		1
	.type		_ZN40_INTERNAL_e1567082_4_k_cu_1423d6c9_109994cuda3std3__419piecewise_constructE,@object
	.size		_ZN40_INTERNAL_e1567082_4_k_cu_1423d6c9_109994cuda3std3__419piecewise_constructE,(_ZN40_INTERNAL_e1567082_4_k_cu_1423d6c9_109994cuda3std3__45__cpo4cendE - _ZN40_INTERNAL_e1567082_4_k_cu_1423d6c9_109994cuda3std3__419piecewise_constructE)
_ZN40_INTERNAL_e1567082_4_k_cu_1423d6c9_109994cuda3std3__419piecewise_constructE:
	.zero		1
	.type		_ZN40_INTERNAL_e1567082_4_k_cu_1423d6c9_109994cuda3std3__45__cpo4cendE,@object
	.size		_ZN40_INTERNAL_e1567082_4_k_cu_1423d6c9_109994cuda3std3__45__cpo4cendE,(_ZN40_INTERNAL_e1567082_4_k_cu_1423d6c9_109994cuda3std6ranges3__45__cpo4swapE - _ZN40_INTERNAL_e1567082_4_k_cu_1423d6c9_109994cuda3std3__45__cpo4cendE)
_ZN40_INTERNAL_e1567082_4_k_cu_1423d6c9_109994cuda3std3__45__cpo4cendE:
	.zero		1
	.type		_ZN40_INTERNAL_e1567082_4_k_cu_1423d6c9_109994cuda3std6ranges3__45__cpo4swapE,@object
	.size		_ZN40_INTERNAL_e1567082_4_k_cu_1423d6c9_109994cuda3std6ranges3__45__cpo4swapE,(.L_8 - _ZN40_INTERNAL_e1567082_4_k_cu_1423d6c9_109994cuda3std6ranges3__45__cpo4swapE)
_ZN40_INTERNAL_e1567082_4_k_cu_1423d6c9_109994cuda3std6ranges3__45__cpo4swapE:
	.zero		1
.L_8:


//--------------------- .nv.constant0._ZN7cutlass13device_kernelINS_4gemm6kernel13GemmUniversalIN4cute5tupleIJiiiiEEENS1_10collective13CollectiveMmaINS1_34MainloopSm90TmaGmmaWarpSpecializedILi4ENS5_IJNS4_1CILi2EEENSA_ILi1EEESC_EEENS1_35KernelTmaWarpSpecializedCooperativeEEENS5_IJNSA_ILi192EEENSA_ILi8EEENSA_ILi256EEEEEEaNS5_IJlSC_lEEEaSK_NS4_8TiledMMAINS4_8MMA_AtomIJNS4_4SM904GMMA25MMA_64x8x32_S32S8S8_SS_TNEEEENS4_6LayoutISD_NS5_IJSC_NSA_ILi0EEESS_EEEEENS5_IJNS4_10UnderscoreESV_SV_EEEEENS4_13SM90_TMA_LOADENS4_14ComposedLayoutINS4_7SwizzleILi3ELi4ELi3EEENS4_18smem_ptr_flag_bitsILi8EEENSR_INS5_IJSH_NSA_ILi128EEEEEENS5_IJS14_SC_EEEEEEEvNS4_8identityENS4_23SM90_TMA_LOAD_MULTICASTES18_vS19_EENS_8epilogue10collective6detail29Sm90TmaWarpSpecializedAdapterINS1D_15DefaultEpilogueIaSK_SK_NS1C_6thread17LinearCombinationIaLi1EiiLNS1H_9ScaleType4KindE0ELNS_15FloatRoundStyleE2EaEENS1_15EpilogueDefaultEEEEEvvEEEEvNT_6ParamsE --------------------------
	.section	.nv.constant0._ZN7cutlass13device_kernelINS_4gemm6kernel13GemmUniversalIN4cute5tupleIJiiiiEEENS1_10collective13CollectiveMmaINS1_34MainloopSm90TmaGmmaWarpSpecializedILi4ENS5_IJNS4_1CILi2EEENSA_ILi1EEESC_EEENS1_35KernelTmaWarpSpecializedCooperativeEEENS5_IJNSA_ILi192EEENSA_ILi8EEENSA_ILi256EEEEEEaNS5_IJlSC_lEEEaSK_NS4_8TiledMMAINS4_8MMA_AtomIJNS4_4SM904GMMA25MMA_64x8x32_S32S8S8_SS_TNEEEENS4_6LayoutISD_NS5_IJSC_NSA_ILi0EEESS_EEEEENS5_IJNS4_10UnderscoreESV_SV_EEEEENS4_13SM90_TMA_LOADENS4_14ComposedLayoutINS4_7SwizzleILi3ELi4ELi3EEENS4_18smem_ptr_flag_bitsILi8EEENSR_INS5_IJSH_NSA_ILi128EEEEEENS5_IJS14_SC_EEEEEEEvNS4_8identityENS4_23SM90_TMA_LOAD_MULTICASTES18_vS19_EENS_8epilogue10collective6detail29Sm90TmaWarpSpecializedAdapterINS1D_15DefaultEpilogueIaSK_SK_NS1C_6thread17LinearCombinationIaLi1EiiLNS1H_9ScaleType4KindE0ELNS_15FloatRoundStyleE2EaEENS1_15EpilogueDefaultEEEEEvvEEEEvNT_6ParamsE,"a",@progbits
	.sectionflags	@""
	.align	4
.nv.constant0._ZN7cutlass13device_kernelINS_4gemm6kernel13GemmUniversalIN4cute5tupleIJiiiiEEENS1_10collective13CollectiveMmaINS1_34MainloopSm90TmaGmmaWarpSpecializedILi4ENS5_IJNS4_1CILi2EEENSA_ILi1EEESC_EEENS1_35KernelTmaWarpSpecializedCooperativeEEENS5_IJNSA_ILi192EEENSA_ILi8EEENSA_ILi256EEEEEEaNS5_IJlSC_lEEEaSK_NS4_8TiledMMAINS4_8MMA_AtomIJNS4_4SM904GMMA25MMA_64x8x32_S32S8S8_SS_TNEEEENS4_6LayoutISD_NS5_IJSC_NSA_ILi0EEESS_EEEEENS5_IJNS4_10UnderscoreESV_SV_EEEEENS4_13SM90_TMA_LOADENS4_14ComposedLayoutINS4_7SwizzleILi3ELi4ELi3EEENS4_18smem_ptr_flag_bitsILi8EEENSR_INS5_IJSH_NSA_ILi128EEEEEENS5_IJS14_SC_EEEEEEEvNS4_8identityENS4_23SM90_TMA_LOAD_MULTICASTES18_vS19_EENS_8epilogue10collective6detail29Sm90TmaWarpSpecializedAdapterINS1D_15DefaultEpilogueIaSK_SK_NS1C_6thread17LinearCombinationIaLi1EiiLNS1H_9ScaleType4KindE0ELNS_15FloatRoundStyleE2EaEENS1_15EpilogueDefaultEEEEEvvEEEEvNT_6ParamsE:
	.zero		1664


//--------------------- SYMBOLS --------------------------

	.type		.nv.reservedSmem.offset0,@object
	.size		.nv.reservedSmem.offset0,0x4
	.type		__assertfail,@function
